//
// Generated by NVIDIA NVVM Compiler
//
// Compiler Build ID: CL-36424714
// Cuda compilation tools, release 13.0, V13.0.88
// Based on NVVM 20.0.0
//

.version 9.0
.target sm_100
.address_size 64

	// .globl	_Z12initializeBCPiS_S_S_S_i
.global .align 1 .b8 _ZN34_INTERNAL_740374a4_4_k_cu_3a07489b4cuda3std3__45__cpo5beginE[1];
.global .align 1 .b8 _ZN34_INTERNAL_740374a4_4_k_cu_3a07489b4cuda3std3__45__cpo3endE[1];
.global .align 1 .b8 _ZN34_INTERNAL_740374a4_4_k_cu_3a07489b4cuda3std3__45__cpo6cbeginE[1];
.global .align 1 .b8 _ZN34_INTERNAL_740374a4_4_k_cu_3a07489b4cuda3std3__45__cpo4cendE[1];
.global .align 1 .b8 _ZN34_INTERNAL_740374a4_4_k_cu_3a07489b4cuda3std3__45__cpo6rbeginE[1];
.global .align 1 .b8 _ZN34_INTERNAL_740374a4_4_k_cu_3a07489b4cuda3std3__45__cpo4rendE[1];
.global .align 1 .b8 _ZN34_INTERNAL_740374a4_4_k_cu_3a07489b4cuda3std3__45__cpo7crbeginE[1];
.global .align 1 .b8 _ZN34_INTERNAL_740374a4_4_k_cu_3a07489b4cuda3std3__45__cpo5crendE[1];
.global .align 1 .b8 _ZN34_INTERNAL_740374a4_4_k_cu_3a07489b4cuda3std3__436_GLOBAL__N__740374a4_4_k_cu_3a07489b6ignoreE[1];
.global .align 1 .b8 _ZN34_INTERNAL_740374a4_4_k_cu_3a07489b4cuda3std3__419piecewise_constructE[1];
.global .align 1 .b8 _ZN34_INTERNAL_740374a4_4_k_cu_3a07489b4cuda3std3__48in_placeE[1];
.global .align 1 .b8 _ZN34_INTERNAL_740374a4_4_k_cu_3a07489b4cuda3std3__420unreachable_sentinelE[1];
.global .align 1 .b8 _ZN34_INTERNAL_740374a4_4_k_cu_3a07489b4cuda3std3__47nulloptE[1];
.global .align 1 .b8 _ZN34_INTERNAL_740374a4_4_k_cu_3a07489b4cuda3std3__48unexpectE[1];
.global .align 1 .b8 _ZN34_INTERNAL_740374a4_4_k_cu_3a07489b4cuda3std6ranges3__45__cpo4swapE[1];
.global .align 1 .b8 _ZN34_INTERNAL_740374a4_4_k_cu_3a07489b4cuda3std6ranges3__45__cpo9iter_moveE[1];
.global .align 1 .b8 _ZN34_INTERNAL_740374a4_4_k_cu_3a07489b4cuda3std6ranges3__45__cpo5beginE[1];
.global .align 1 .b8 _ZN34_INTERNAL_740374a4_4_k_cu_3a07489b4cuda3std6ranges3__45__cpo3endE[1];
.global .align 1 .b8 _ZN34_INTERNAL_740374a4_4_k_cu_3a07489b4cuda3std6ranges3__45__cpo6cbeginE[1];
.global .align 1 .b8 _ZN34_INTERNAL_740374a4_4_k_cu_3a07489b4cuda3std6ranges3__45__cpo4cendE[1];
.global .align 1 .b8 _ZN34_INTERNAL_740374a4_4_k_cu_3a07489b4cuda3std6ranges3__45__cpo7advanceE[1];
.global .align 1 .b8 _ZN34_INTERNAL_740374a4_4_k_cu_3a07489b4cuda3std6ranges3__45__cpo9iter_swapE[1];
.global .align 1 .b8 _ZN34_INTERNAL_740374a4_4_k_cu_3a07489b4cuda3std6ranges3__45__cpo4nextE[1];
.global .align 1 .b8 _ZN34_INTERNAL_740374a4_4_k_cu_3a07489b4cuda3std6ranges3__45__cpo4prevE[1];
.global .align 1 .b8 _ZN34_INTERNAL_740374a4_4_k_cu_3a07489b4cuda3std6ranges3__45__cpo4dataE[1];
.global .align 1 .b8 _ZN34_INTERNAL_740374a4_4_k_cu_3a07489b4cuda3std6ranges3__45__cpo5cdataE[1];
.global .align 1 .b8 _ZN34_INTERNAL_740374a4_4_k_cu_3a07489b4cuda3std6ranges3__45__cpo4sizeE[1];
.global .align 1 .b8 _ZN34_INTERNAL_740374a4_4_k_cu_3a07489b4cuda3std6ranges3__45__cpo5ssizeE[1];
.global .align 1 .b8 _ZN34_INTERNAL_740374a4_4_k_cu_3a07489b4cuda3std6ranges3__45__cpo8distanceE[1];
.global .align 1 .b8 _ZN34_INTERNAL_740374a4_4_k_cu_3a07489b6thrust24THRUST_300001_SM_1000_NS8cuda_cub3parE[1];
.global .align 1 .b8 _ZN34_INTERNAL_740374a4_4_k_cu_3a07489b6thrust24THRUST_300001_SM_1000_NS8cuda_cub10par_nosyncE[1];
.global .align 1 .b8 _ZN34_INTERNAL_740374a4_4_k_cu_3a07489b6thrust24THRUST_300001_SM_1000_NS6system6detail10sequential3seqE[1];
.global .align 1 .b8 _ZN34_INTERNAL_740374a4_4_k_cu_3a07489b6thrust24THRUST_300001_SM_1000_NS12placeholders2_1E[1];
.global .align 1 .b8 _ZN34_INTERNAL_740374a4_4_k_cu_3a07489b6thrust24THRUST_300001_SM_1000_NS12placeholders2_2E[1];
.global .align 1 .b8 _ZN34_INTERNAL_740374a4_4_k_cu_3a07489b6thrust24THRUST_300001_SM_1000_NS12placeholders2_3E[1];
.global .align 1 .b8 _ZN34_INTERNAL_740374a4_4_k_cu_3a07489b6thrust24THRUST_300001_SM_1000_NS12placeholders2_4E[1];
.global .align 1 .b8 _ZN34_INTERNAL_740374a4_4_k_cu_3a07489b6thrust24THRUST_300001_SM_1000_NS12placeholders2_5E[1];
.global .align 1 .b8 _ZN34_INTERNAL_740374a4_4_k_cu_3a07489b6thrust24THRUST_300001_SM_1000_NS12placeholders2_6E[1];
.global .align 1 .b8 _ZN34_INTERNAL_740374a4_4_k_cu_3a07489b6thrust24THRUST_300001_SM_1000_NS12placeholders2_7E[1];
.global .align 1 .b8 _ZN34_INTERNAL_740374a4_4_k_cu_3a07489b6thrust24THRUST_300001_SM_1000_NS12placeholders2_8E[1];
.global .align 1 .b8 _ZN34_INTERNAL_740374a4_4_k_cu_3a07489b6thrust24THRUST_300001_SM_1000_NS12placeholders2_9E[1];
.global .align 1 .b8 _ZN34_INTERNAL_740374a4_4_k_cu_3a07489b6thrust24THRUST_300001_SM_1000_NS12placeholders3_10E[1];
.global .align 1 .b8 _ZN34_INTERNAL_740374a4_4_k_cu_3a07489b6thrust24THRUST_300001_SM_1000_NS3seqE[1];

.visible .entry _Z12initializeBCPiS_S_S_S_i(
	.param .u64 .ptr .align 1 _Z12initializeBCPiS_S_S_S_i_param_0,
	.param .u64 .ptr .align 1 _Z12initializeBCPiS_S_S_S_i_param_1,
	.param .u64 .ptr .align 1 _Z12initializeBCPiS_S_S_S_i_param_2,
	.param .u64 .ptr .align 1 _Z12initializeBCPiS_S_S_S_i_param_3,
	.param .u64 .ptr .align 1 _Z12initializeBCPiS_S_S_S_i_param_4,
	.param .u32 _Z12initializeBCPiS_S_S_S_i_param_5
)
{
	.reg .pred 	%p<2>;
	.reg .b32 	%r<8>;
	.reg .b64 	%rd<17>;

	ld.param.u64 	%rd1, [_Z12initializeBCPiS_S_S_S_i_param_0];
	ld.param.u64 	%rd2, [_Z12initializeBCPiS_S_S_S_i_param_1];
	ld.param.u64 	%rd3, [_Z12initializeBCPiS_S_S_S_i_param_2];
	ld.param.u64 	%rd4, [_Z12initializeBCPiS_S_S_S_i_param_3];
	ld.param.u64 	%rd5, [_Z12initializeBCPiS_S_S_S_i_param_4];
	ld.param.u32 	%r2, [_Z12initializeBCPiS_S_S_S_i_param_5];
	mov.u32 	%r3, %ctaid.x;
	mov.u32 	%r4, %ntid.x;
	mov.u32 	%r5, %tid.x;
	mad.lo.s32 	%r1, %r3, %r4, %r5;
	setp.ge.s32 	%p1, %r1, %r2;
	@%p1 bra 	$L__BB0_2;
	cvta.to.global.u64 	%rd6, %rd1;
	cvta.to.global.u64 	%rd7, %rd2;
	cvta.to.global.u64 	%rd8, %rd3;
	cvta.to.global.u64 	%rd9, %rd5;
	cvta.to.global.u64 	%rd10, %rd4;
	mul.wide.s32 	%rd11, %r1, 4;
	add.s64 	%rd12, %rd6, %rd11;
	mov.b32 	%r6, 0;
	st.global.u32 	[%rd12], %r6;
	add.s64 	%rd13, %rd7, %rd11;
	mov.b32 	%r7, -1;
	st.global.u32 	[%rd13], %r7;
	add.s64 	%rd14, %rd8, %rd11;
	st.global.u32 	[%rd14], %r6;
	add.s64 	%rd15, %rd9, %rd11;
	st.global.u32 	[%rd15], %r7;
	add.s64 	%rd16, %rd10, %rd11;
	st.global.u32 	[%rd16], %r7;
$L__BB0_2:
	ret;

}
	// .globl	_Z13initializeBFSPiS_S_i
.visible .entry _Z13initializeBFSPiS_S_i(
	.param .u64 .ptr .align 1 _Z13initializeBFSPiS_S_i_param_0,
	.param .u64 .ptr .align 1 _Z13initializeBFSPiS_S_i_param_1,
	.param .u64 .ptr .align 1 _Z13initializeBFSPiS_S_i_param_2,
	.param .u32 _Z13initializeBFSPiS_S_i_param_3
)
{
	.reg .pred 	%p<2>;
	.reg .b32 	%r<8>;
	.reg .b64 	%rd<10>;

	ld.param.u64 	%rd1, [_Z13initializeBFSPiS_S_i_param_0];
	ld.param.u64 	%rd2, [_Z13initializeBFSPiS_S_i_param_1];
	ld.param.u64 	%rd3, [_Z13initializeBFSPiS_S_i_param_2];
	ld.param.u32 	%r1, [_Z13initializeBFSPiS_S_i_param_3];
	mov.u32 	%r2, %ctaid.x;
	mov.u32 	%r3, %ntid.x;
	mov.u32 	%r4, %tid.x;
	mad.lo.s32 	%r5, %r2, %r3, %r4;
	setp.ne.s32 	%p1, %r5, %r1;
	@%p1 bra 	$L__BB1_2;
	cvta.to.global.u64 	%rd4, %rd1;
	cvta.to.global.u64 	%rd5, %rd2;
	cvta.to.global.u64 	%rd6, %rd3;
	mul.wide.s32 	%rd7, %r1, 4;
	add.s64 	%rd8, %rd4, %rd7;
	mov.b32 	%r6, 1;
	st.global.u32 	[%rd8], %r6;
	add.s64 	%rd9, %rd5, %rd7;
	mov.b32 	%r7, 0;
	st.global.u32 	[%rd9], %r7;
	st.global.u32 	[%rd6], %r1;
$L__BB1_2:
	ret;

}
	// .globl	_Z9bfsKernelPiS_S_S_S_iiS_
.visible .entry _Z9bfsKernelPiS_S_S_S_iiS_(
	.param .u64 .ptr .align 1 _Z9bfsKernelPiS_S_S_S_iiS__param_0,
	.param .u64 .ptr .align 1 _Z9bfsKernelPiS_S_S_S_iiS__param_1,
	.param .u64 .ptr .align 1 _Z9bfsKernelPiS_S_S_S_iiS__param_2,
	.param .u64 .ptr .align 1 _Z9bfsKernelPiS_S_S_S_iiS__param_3,
	.param .u64 .ptr .align 1 _Z9bfsKernelPiS_S_S_S_iiS__param_4,
	.param .u32 _Z9bfsKernelPiS_S_S_S_iiS__param_5,
	.param .u32 _Z9bfsKernelPiS_S_S_S_iiS__param_6,
	.param .u64 .ptr .align 1 _Z9bfsKernelPiS_S_S_S_iiS__param_7
)
{
	.reg .pred 	%p<8>;
	.reg .b32 	%r<22>;
	.reg .b64 	%rd<29>;

	ld.param.u64 	%rd12, [_Z9bfsKernelPiS_S_S_S_iiS__param_0];
	ld.param.u64 	%rd13, [_Z9bfsKernelPiS_S_S_S_iiS__param_1];
	ld.param.u64 	%rd14, [_Z9bfsKernelPiS_S_S_S_iiS__param_2];
	ld.param.u64 	%rd9, [_Z9bfsKernelPiS_S_S_S_iiS__param_3];
	ld.param.u64 	%rd10, [_Z9bfsKernelPiS_S_S_S_iiS__param_4];
	ld.param.u32 	%r9, [_Z9bfsKernelPiS_S_S_S_iiS__param_5];
	ld.param.u32 	%r8, [_Z9bfsKernelPiS_S_S_S_iiS__param_6];
	ld.param.u64 	%rd11, [_Z9bfsKernelPiS_S_S_S_iiS__param_7];
	cvta.to.global.u64 	%rd1, %rd13;
	cvta.to.global.u64 	%rd2, %rd12;
	cvta.to.global.u64 	%rd3, %rd14;
	mov.u32 	%r10, %ctaid.x;
	mov.u32 	%r11, %ntid.x;
	mov.u32 	%r12, %tid.x;
	mad.lo.s32 	%r1, %r10, %r11, %r12;
	setp.ge.s32 	%p1, %r1, %r9;
	@%p1 bra 	$L__BB2_10;
	mul.wide.s32 	%rd15, %r1, 4;
	add.s64 	%rd16, %rd3, %rd15;
	ld.global.u32 	%r2, [%rd16];
	setp.eq.s32 	%p2, %r2, -1;
	@%p2 bra 	$L__BB2_10;
	mul.wide.s32 	%rd17, %r2, 4;
	add.s64 	%rd18, %rd2, %rd17;
	ld.global.u32 	%r13, [%rd18];
	setp.ne.s32 	%p3, %r13, %r8;
	@%p3 bra 	$L__BB2_10;
	cvta.to.global.u64 	%rd19, %rd9;
	add.s64 	%rd4, %rd19, %rd17;
	ld.global.u32 	%r21, [%rd4];
	ld.global.u32 	%r14, [%rd4+4];
	setp.ge.s32 	%p4, %r21, %r14;
	@%p4 bra 	$L__BB2_10;
	add.s32 	%r4, %r8, 1;
	add.s64 	%rd5, %rd1, %rd17;
	cvta.to.global.u64 	%rd6, %rd10;
	cvta.to.global.u64 	%rd7, %rd11;
$L__BB2_5:
	mul.wide.s32 	%rd22, %r21, 4;
	add.s64 	%rd23, %rd6, %rd22;
	ld.global.u32 	%r6, [%rd23];
	mul.wide.s32 	%rd24, %r6, 4;
	add.s64 	%rd8, %rd2, %rd24;
	atom.relaxed.global.cas.b32 	%r15, [%rd8], -1, %r4;
	setp.ne.s32 	%p5, %r15, -1;
	@%p5 bra 	$L__BB2_7;
	atom.global.add.u32 	%r16, [%rd7], 1;
	mul.wide.s32 	%rd25, %r16, 4;
	add.s64 	%rd26, %rd3, %rd25;
	st.global.u32 	[%rd26], %r6;
$L__BB2_7:
	ld.global.u32 	%r17, [%rd8];
	setp.ne.s32 	%p6, %r17, %r4;
	@%p6 bra 	$L__BB2_9;
	add.s64 	%rd28, %rd1, %rd24;
	ld.global.u32 	%r18, [%rd5];
	atom.global.add.u32 	%r19, [%rd28], %r18;
$L__BB2_9:
	add.s32 	%r21, %r21, 1;
	ld.global.u32 	%r20, [%rd4+4];
	setp.lt.s32 	%p7, %r21, %r20;
	@%p7 bra 	$L__BB2_5;
$L__BB2_10:
	ret;

}
	// .globl	_Z12accumulateBCPiS_S_S_S_Pfii
.visible .entry _Z12accumulateBCPiS_S_S_S_Pfii(
	.param .u64 .ptr .align 1 _Z12accumulateBCPiS_S_S_S_Pfii_param_0,
	.param .u64 .ptr .align 1 _Z12accumulateBCPiS_S_S_S_Pfii_param_1,
	.param .u64 .ptr .align 1 _Z12accumulateBCPiS_S_S_S_Pfii_param_2,
	.param .u64 .ptr .align 1 _Z12accumulateBCPiS_S_S_S_Pfii_param_3,
	.param .u64 .ptr .align 1 _Z12accumulateBCPiS_S_S_S_Pfii_param_4,
	.param .u64 .ptr .align 1 _Z12accumulateBCPiS_S_S_S_Pfii_param_5,
	.param .u32 _Z12accumulateBCPiS_S_S_S_Pfii_param_6,
	.param .u32 _Z12accumulateBCPiS_S_S_S_Pfii_param_7
)
{
	.reg .pred 	%p<7>;
	.reg .b32 	%r<17>;
	.reg .b32 	%f<9>;
	.reg .b64 	%rd<28>;

	ld.param.u64 	%rd6, [_Z12accumulateBCPiS_S_S_S_Pfii_param_0];
	ld.param.u64 	%rd9, [_Z12accumulateBCPiS_S_S_S_Pfii_param_1];
	ld.param.u64 	%rd7, [_Z12accumulateBCPiS_S_S_S_Pfii_param_2];
	ld.param.u64 	%rd8, [_Z12accumulateBCPiS_S_S_S_Pfii_param_3];
	ld.param.u64 	%rd10, [_Z12accumulateBCPiS_S_S_S_Pfii_param_4];
	ld.param.u64 	%rd11, [_Z12accumulateBCPiS_S_S_S_Pfii_param_5];
	ld.param.u32 	%r7, [_Z12accumulateBCPiS_S_S_S_Pfii_param_6];
	ld.param.u32 	%r6, [_Z12accumulateBCPiS_S_S_S_Pfii_param_7];
	cvta.to.global.u64 	%rd1, %rd11;
	cvta.to.global.u64 	%rd2, %rd9;
	cvta.to.global.u64 	%rd3, %rd10;
	mov.u32 	%r8, %ctaid.x;
	mov.u32 	%r9, %ntid.x;
	mov.u32 	%r10, %tid.x;
	mad.lo.s32 	%r1, %r8, %r9, %r10;
	setp.ge.s32 	%p1, %r1, %r7;
	@%p1 bra 	$L__BB3_8;
	cvta.to.global.u64 	%rd12, %rd8;
	mul.wide.s32 	%rd13, %r1, 4;
	add.s64 	%rd14, %rd12, %rd13;
	ld.global.u32 	%r2, [%rd14];
	setp.eq.s32 	%p2, %r2, -1;
	@%p2 bra 	$L__BB3_8;
	cvta.to.global.u64 	%rd15, %rd7;
	mul.wide.s32 	%rd16, %r2, 4;
	add.s64 	%rd17, %rd15, %rd16;
	ld.global.u32 	%r11, [%rd17];
	setp.ne.s32 	%p3, %r11, %r6;
	@%p3 bra 	$L__BB3_8;
	add.s64 	%rd19, %rd3, %rd16;
	ld.global.u32 	%r16, [%rd19];
	setp.eq.s32 	%p4, %r16, -1;
	add.s64 	%rd4, %rd1, %rd16;
	@%p4 bra 	$L__BB3_6;
	add.s64 	%rd5, %rd2, %rd16;
$L__BB3_5:
	mul.wide.s32 	%rd21, %r16, 4;
	add.s64 	%rd22, %rd1, %rd21;
	add.s64 	%rd23, %rd2, %rd21;
	ld.global.u32 	%r12, [%rd23];
	cvt.rn.f32.s32 	%f1, %r12;
	ld.global.u32 	%r13, [%rd5];
	cvt.rn.f32.s32 	%f2, %r13;
	div.rn.f32 	%f3, %f1, %f2;
	ld.global.f32 	%f4, [%rd4];
	add.f32 	%f5, %f4, 0f3F800000;
	mul.f32 	%f6, %f3, %f5;
	atom.global.add.f32 	%f7, [%rd22], %f6;
	add.s64 	%rd24, %rd3, %rd21;
	ld.global.u32 	%r16, [%rd24];
	setp.ne.s32 	%p5, %r16, -1;
	@%p5 bra 	$L__BB3_5;
$L__BB3_6:
	setp.eq.s32 	%p6, %r2, %r1;
	@%p6 bra 	$L__BB3_8;
	cvta.to.global.u64 	%rd25, %rd6;
	add.s64 	%rd27, %rd25, %rd16;
	ld.global.f32 	%f8, [%rd4];
	cvt.rzi.s32.f32 	%r14, %f8;
	atom.global.add.u32 	%r15, [%rd27], %r14;
$L__BB3_8:
	ret;

}
	// .globl	_ZN3cub18CUB_300001_SM_10006detail11EmptyKernelIvEEvv
.visible .entry _ZN3cub18CUB_300001_SM_10006detail11EmptyKernelIvEEvv()
{


	ret;

}


// ===== COMPILED SASS (sm_100) =====

	.target	sm_100

	.elftype	@"ET_EXEC"


//--------------------- .note.nv.tkinfo           --------------------------
	.section	.note.nv.tkinfo,"",@"SHT_NOTE"
	.sectionflags	@"SHF_NOTE_NV_TKINFO"
	.tkinfo
        /*0018*/ 	.word	0x00000002
        /*0030*/ 	.string	""
        /*0030*/ 	.string	"ptxas"
        /*0030*/ 	.string	"Cuda compilation tools, release 13.0, V13.0.88"
        /*0030*/ 	.string	"Build cuda_13.0.r13.0/compiler.36424714_0"
        /*0030*/ 	.string	"-arch sm_100 -m 64 "



//--------------------- .note.nv.cuinfo           --------------------------
	.section	.note.nv.cuinfo,"",@"SHT_NOTE"
	.sectionflags	@"SHF_NOTE_NV_CUINFO"
        /*0018*/ 	.short	0x0002
        /*001a*/ 	.short	0x0064
        /*001c*/ 	.short	0x0082
	.zero		2


//--------------------- .nv.info                  --------------------------
	.section	.nv.info,"",@"SHT_CUDA_INFO"
	.align	4


	//----- nvinfo : EIATTR_REGCOUNT
	.align		4
        /*0000*/ 	.byte	0x04, 0x2f
        /*0002*/ 	.short	(.L_44 - .L_43)
	.align		4
.L_43:
        /*0004*/ 	.word	index@(_Z12initializeBCPiS_S_S_S_i)
        /*0008*/ 	.word	0x00000012


	//----- nvinfo : EIATTR_FRAME_SIZE
	.align		4
.L_44:
        /*000c*/ 	.byte	0x04, 0x11
        /*000e*/ 	.short	(.L_46 - .L_45)
	.align		4
.L_45:
        /*0010*/ 	.word	index@(_Z12initializeBCPiS_S_S_S_i)
        /*0014*/ 	.word	0x00000000


	//----- nvinfo : EIATTR_REGCOUNT
	.align		4
.L_46:
        /*0018*/ 	.byte	0x04, 0x2f
        /*001a*/ 	.short	(.L_48 - .L_47)
	.align		4
.L_47:
        /*001c*/ 	.word	index@(_Z13initializeBFSPiS_S_i)
        /*0020*/ 	.word	0x0000000e


	//----- nvinfo : EIATTR_FRAME_SIZE
	.align		4
.L_48:
        /*0024*/ 	.byte	0x04, 0x11
        /*0026*/ 	.short	(.L_50 - .L_49)
	.align		4
.L_49:
        /*0028*/ 	.word	index@(_Z13initializeBFSPiS_S_i)
        /*002c*/ 	.word	0x00000000


	//----- nvinfo : EIATTR_REGCOUNT
	.align		4
.L_50:
        /*0030*/ 	.byte	0x04, 0x2f
        /*0032*/ 	.short	(.L_52 - .L_51)
	.align		4
.L_51:
        /*0034*/ 	.word	index@(_Z9bfsKernelPiS_S_S_S_iiS_)
        /*0038*/ 	.word	0x0000001e


	//----- nvinfo : EIATTR_FRAME_SIZE
	.align		4
.L_52:
        /*003c*/ 	.byte	0x04, 0x11
        /*003e*/ 	.short	(.L_54 - .L_53)
	.align		4
.L_53:
        /*0040*/ 	.word	index@(_Z9bfsKernelPiS_S_S_S_iiS_)
        /*0044*/ 	.word	0x00000000


	//----- nvinfo : EIATTR_REGCOUNT
	.align		4
.L_54:
        /*0048*/ 	.byte	0x04, 0x2f
        /*004a*/ 	.short	(.L_56 - .L_55)
	.align		4
.L_55:
        /*004c*/ 	.word	index@(_Z12accumulateBCPiS_S_S_S_Pfii)
        /*0050*/ 	.word	0x0000001c


	//----- nvinfo : EIATTR_FRAME_SIZE
	.align		4
.L_56:
        /*0054*/ 	.byte	0x04, 0x11
        /*0056*/ 	.short	(.L_58 - .L_57)
	.align		4
.L_57:
        /*0058*/ 	.word	index@($__internal_0_$__cuda_sm3x_div_rn_noftz_f32_slowpath)
        /*005c*/ 	.word	0x00000000


	//----- nvinfo : EIATTR_FRAME_SIZE
	.align		4
.L_58:
        /*0060*/ 	.byte	0x04, 0x11
        /*0062*/ 	.short	(.L_60 - .L_59)
	.align		4
.L_59:
        /*0064*/ 	.word	index@(_Z12accumulateBCPiS_S_S_S_Pfii)
        /*0068*/ 	.word	0x00000000


	//----- nvinfo : EIATTR_REGCOUNT
	.align		4
.L_60:
        /*006c*/ 	.byte	0x04, 0x2f
        /*006e*/ 	.short	(.L_62 - .L_61)
	.align		4
.L_61:
        /*0070*/ 	.word	index@(_ZN3cub18CUB_300001_SM_10006detail11EmptyKernelIvEEvv)
        /*0074*/ 	.word	0x00000004


	//----- nvinfo : EIATTR_FRAME_SIZE
	.align		4
.L_62:
        /*0078*/ 	.byte	0x04, 0x11
        /*007a*/ 	.short	(.L_64 - .L_63)
	.align		4
.L_63:
        /*007c*/ 	.word	index@(_ZN3cub18CUB_300001_SM_10006detail11EmptyKernelIvEEvv)
        /*0080*/ 	.word	0x00000000


	//----- nvinfo : EIATTR_MIN_STACK_SIZE
	.align		4
.L_64:
        /*0084*/ 	.byte	0x04, 0x12
        /*0086*/ 	.short	(.L_66 - .L_65)
	.align		4
.L_65:
        /*0088*/ 	.word	index@(_ZN3cub18CUB_300001_SM_10006detail11EmptyKernelIvEEvv)
        /*008c*/ 	.word	0x00000000


	//----- nvinfo : EIATTR_MIN_STACK_SIZE
	.align		4
.L_66:
        /*0090*/ 	.byte	0x04, 0x12
        /*0092*/ 	.short	(.L_68 - .L_67)
	.align		4
.L_67:
        /*0094*/ 	.word	index@(_Z12accumulateBCPiS_S_S_S_Pfii)
        /*0098*/ 	.word	0x00000000


	//----- nvinfo : EIATTR_MIN_STACK_SIZE
	.align		4
.L_68:
        /*009c*/ 	.byte	0x04, 0x12
        /*009e*/ 	.short	(.L_70 - .L_69)
	.align		4
.L_69:
        /*00a0*/ 	.word	index@(_Z9bfsKernelPiS_S_S_S_iiS_)
        /*00a4*/ 	.word	0x00000000


	//----- nvinfo : EIATTR_MIN_STACK_SIZE
	.align		4
.L_70:
        /*00a8*/ 	.byte	0x04, 0x12
        /*00aa*/ 	.short	(.L_72 - .L_71)
	.align		4
.L_71:
        /*00ac*/ 	.word	index@(_Z13initializeBFSPiS_S_i)
        /*00b0*/ 	.word	0x00000000


	//----- nvinfo : EIATTR_MIN_STACK_SIZE
	.align		4
.L_72:
        /*00b4*/ 	.byte	0x04, 0x12
        /*00b6*/ 	.short	(.L_74 - .L_73)
	.align		4
.L_73:
        /*00b8*/ 	.word	index@(_Z12initializeBCPiS_S_S_S_i)
        /*00bc*/ 	.word	0x00000000
.L_74:


//--------------------- .nv.compat                --------------------------
	.section	.nv.compat,"",@"SHT_CUDA_COMPAT_INFO"
	.align	4
        /*0000*/ 	.byte	0x02, 0x09, 0x00, 0x00, 0x02, 0x02, 0x01, 0x00, 0x02, 0x05, 0x05, 0x00, 0x03, 0x07, 0x01, 0x01
        /*0010*/ 	.byte	0x02, 0x03, 0x00, 0x00, 0x02, 0x06, 0x01, 0x00, 0x04, 0x0b, 0x08, 0x00, 0x01, 0x00, 0x00, 0x00
        /*0020*/ 	.byte	0x00, 0x00, 0x00, 0x00


//--------------------- .nv.info._ZN3cub18CUB_300001_SM_10006detail11EmptyKernelIvEEvv --------------------------
	.section	.nv.info._ZN3cub18CUB_300001_SM_10006detail11EmptyKernelIvEEvv,"",@"SHT_CUDA_INFO"
	.sectionflags	@""
	.align	4


	//----- nvinfo : EIATTR_CUDA_API_VERSION
	.align		4
        /*0000*/ 	.byte	0x04, 0x37
        /*0002*/ 	.short	(.L_76 - .L_75)
.L_75:
        /*0004*/ 	.word	0x00000082


	//----- nvinfo : EIATTR_SPARSE_MMA_MASK
	.align		4
.L_76:
        /*0008*/ 	.byte	0x03, 0x50
        /*000a*/ 	.short	0x0000


	//----- nvinfo : EIATTR_MAXREG_COUNT
	.align		4
        /*000c*/ 	.byte	0x03, 0x1b
        /*000e*/ 	.short	0x00ff


	//----- nvinfo : EIATTR_MERCURY_ISA_VERSION
	.align		4
        /*0010*/ 	.byte	0x03, 0x5f
        /*0012*/ 	.short	0x0101


	//----- nvinfo : EIATTR_VRC_CTA_INIT_COUNT
	.align		4
        /*0014*/ 	.byte	0x02, 0x4a
	.zero		1
	.zero		1


	//----- nvinfo : EIATTR_EXIT_INSTR_OFFSETS
	.align		4
        /*0018*/ 	.byte	0x04, 0x1c
        /*001a*/ 	.short	(.L_78 - .L_77)


	//   ....[0]....
.L_77:
        /*001c*/ 	.word	0x00000010


	//----- nvinfo : EIATTR_SW_WAR
	.align		4
.L_78:
        /*0020*/ 	.byte	0x04, 0x36
        /*0022*/ 	.short	(.L_80 - .L_79)
.L_79:
        /*0024*/ 	.word	0x00000008
.L_80:


//--------------------- .nv.info._Z12accumulateBCPiS_S_S_S_Pfii --------------------------
	.section	.nv.info._Z12accumulateBCPiS_S_S_S_Pfii,"",@"SHT_CUDA_INFO"
	.sectionflags	@""
	.align	4


	//----- nvinfo : EIATTR_CUDA_API_VERSION
	.align		4
        /*0000*/ 	.byte	0x04, 0x37
        /*0002*/ 	.short	(.L_82 - .L_81)
.L_81:
        /*0004*/ 	.word	0x00000082


	//----- nvinfo : EIATTR_KPARAM_INFO
	.align		4
.L_82:
        /*0008*/ 	.byte	0x04, 0x17
        /*000a*/ 	.short	(.L_84 - .L_83)
.L_83:
        /*000c*/ 	.word	0x00000000
        /*0010*/ 	.short	0x0007
        /*0012*/ 	.short	0x0034
        /*0014*/ 	.byte	0x00, 0xf0, 0x11, 0x00


	//----- nvinfo : EIATTR_KPARAM_INFO
	.align		4
.L_84:
        /*0018*/ 	.byte	0x04, 0x17
        /*001a*/ 	.short	(.L_86 - .L_85)
.L_85:
        /*001c*/ 	.word	0x00000000
        /*0020*/ 	.short	0x0006
        /*0022*/ 	.short	0x0030
        /*0024*/ 	.byte	0x00, 0xf0, 0x11, 0x00


	//----- nvinfo : EIATTR_KPARAM_INFO
	.align		4
.L_86:
        /*0028*/ 	.byte	0x04, 0x17
        /*002a*/ 	.short	(.L_88 - .L_87)
.L_87:
        /*002c*/ 	.word	0x00000000
        /*0030*/ 	.short	0x0005
        /*0032*/ 	.short	0x0028
        /*0034*/ 	.byte	0x00, 0xf5, 0x21, 0x00


	//----- nvinfo : EIATTR_KPARAM_INFO
	.align		4
.L_88:
        /*0038*/ 	.byte	0x04, 0x17
        /*003a*/ 	.short	(.L_90 - .L_89)
.L_89:
        /*003c*/ 	.word	0x00000000
        /*0040*/ 	.short	0x0004
        /*0042*/ 	.short	0x0020
        /*0044*/ 	.byte	0x00, 0xf5, 0x21, 0x00


	//----- nvinfo : EIATTR_KPARAM_INFO
	.align		4
.L_90:
        /*0048*/ 	.byte	0x04, 0x17
        /*004a*/ 	.short	(.L_92 - .L_91)
.L_91:
        /*004c*/ 	.word	0x00000000
        /*0050*/ 	.short	0x0003
        /*0052*/ 	.short	0x0018
        /*0054*/ 	.byte	0x00, 0xf5, 0x21, 0x00


	//----- nvinfo : EIATTR_KPARAM_INFO
	.align		4
.L_92:
        /*0058*/ 	.byte	0x04, 0x17
        /*005a*/ 	.short	(.L_94 - .L_93)
.L_93:
        /*005c*/ 	.word	0x00000000
        /*0060*/ 	.short	0x0002
        /*0062*/ 	.short	0x0010
        /*0064*/ 	.byte	0x00, 0xf5, 0x21, 0x00


	//----- nvinfo : EIATTR_KPARAM_INFO
	.align		4
.L_94:
        /*0068*/ 	.byte	0x04, 0x17
        /*006a*/ 	.short	(.L_96 - .L_95)
.L_95:
        /*006c*/ 	.word	0x00000000
        /*0070*/ 	.short	0x0001
        /*0072*/ 	.short	0x0008
        /*0074*/ 	.byte	0x00, 0xf5, 0x21, 0x00


	//----- nvinfo : EIATTR_KPARAM_INFO
	.align		4
.L_96:
        /*0078*/ 	.byte	0x04, 0x17
        /*007a*/ 	.short	(.L_98 - .L_97)
.L_97:
        /*007c*/ 	.word	0x00000000
        /*0080*/ 	.short	0x0000
        /*0082*/ 	.short	0x0000
        /*0084*/ 	.byte	0x00, 0xf5, 0x21, 0x00


	//----- nvinfo : EIATTR_SPARSE_MMA_MASK
	.align		4
.L_98:
        /*0088*/ 	.byte	0x03, 0x50
        /*008a*/ 	.short	0x0000


	//----- nvinfo : EIATTR_MAXREG_COUNT
	.align		4
        /*008c*/ 	.byte	0x03, 0x1b
        /*008e*/ 	.short	0x00ff


	//----- nvinfo : EIATTR_MERCURY_ISA_VERSION
	.align		4
        /*0090*/ 	.byte	0x03, 0x5f
        /*0092*/ 	.short	0x0101


	//----- nvinfo : EIATTR_VRC_CTA_INIT_COUNT
	.align		4
        /*0094*/ 	.byte	0x02, 0x4a
	.zero		1
	.zero		1


	//----- nvinfo : EIATTR_EXIT_INSTR_OFFSETS
	.align		4
        /*0098*/ 	.byte	0x04, 0x1c
        /*009a*/ 	.short	(.L_100 - .L_99)


	//   ....[0]....
.L_99:
        /*009c*/ 	.word	0x00000070


	//   ....[1]....
        /*00a0*/ 	.word	0x000000d0


	//   ....[2]....
        /*00a4*/ 	.word	0x00000130


	//   ....[3]....
        /*00a8*/ 	.word	0x000003f0


	//   ....[4]....
        /*00ac*/ 	.word	0x00000450


	//----- nvinfo : EIATTR_CRS_STACK_SIZE
	.align		4
.L_100:
        /*00b0*/ 	.byte	0x04, 0x1e
        /*00b2*/ 	.short	(.L_102 - .L_101)
.L_101:
        /*00b4*/ 	.word	0x00000000


	//----- nvinfo : EIATTR_CBANK_PARAM_SIZE
	.align		4
.L_102:
        /*00b8*/ 	.byte	0x03, 0x19
        /*00ba*/ 	.short	0x0038


	//----- nvinfo : EIATTR_PARAM_CBANK
	.align		4
        /*00bc*/ 	.byte	0x04, 0x0a
        /*00be*/ 	.short	(.L_104 - .L_103)
	.align		4
.L_103:
        /*00c0*/ 	.word	index@(.nv.constant0._Z12accumulateBCPiS_S_S_S_Pfii)
        /*00c4*/ 	.short	0x0380
        /*00c6*/ 	.short	0x0038


	//----- nvinfo : EIATTR_SW_WAR
	.align		4
.L_104:
        /*00c8*/ 	.byte	0x04, 0x36
        /*00ca*/ 	.short	(.L_106 - .L_105)
.L_105:
        /*00cc*/ 	.word	0x00000008
.L_106:


//--------------------- .nv.info._Z9bfsKernelPiS_S_S_S_iiS_ --------------------------
	.section	.nv.info._Z9bfsKernelPiS_S_S_S_iiS_,"",@"SHT_CUDA_INFO"
	.sectionflags	@""
	.align	4


	//----- nvinfo : EIATTR_CUDA_API_VERSION
	.align		4
        /*0000*/ 	.byte	0x04, 0x37
        /*0002*/ 	.short	(.L_108 - .L_107)
.L_107:
        /*0004*/ 	.word	0x00000082


	//----- nvinfo : EIATTR_KPARAM_INFO
	.align		4
.L_108:
        /*0008*/ 	.byte	0x04, 0x17
        /*000a*/ 	.short	(.L_110 - .L_109)
.L_109:
        /*000c*/ 	.word	0x00000000
        /*0010*/ 	.short	0x0007
        /*0012*/ 	.short	0x0030
        /*0014*/ 	.byte	0x00, 0xf5, 0x21, 0x00


	//----- nvinfo : EIATTR_KPARAM_INFO
	.align		4
.L_110:
        /*0018*/ 	.byte	0x04, 0x17
        /*001a*/ 	.short	(.L_112 - .L_111)
.L_111:
        /*001c*/ 	.word	0x00000000
        /*0020*/ 	.short	0x0006
        /*0022*/ 	.short	0x002c
        /*0024*/ 	.byte	0x00, 0xf0, 0x11, 0x00


	//----- nvinfo : EIATTR_KPARAM_INFO
	.align		4
.L_112:
        /*0028*/ 	.byte	0x04, 0x17
        /*002a*/ 	.short	(.L_114 - .L_113)
.L_113:
        /*002c*/ 	.word	0x00000000
        /*0030*/ 	.short	0x0005
        /*0032*/ 	.short	0x0028
        /*0034*/ 	.byte	0x00, 0xf0, 0x11, 0x00


	//----- nvinfo : EIATTR_KPARAM_INFO
	.align		4
.L_114:
        /*0038*/ 	.byte	0x04, 0x17
        /*003a*/ 	.short	(.L_116 - .L_115)
.L_115:
        /*003c*/ 	.word	0x00000000
        /*0040*/ 	.short	0x0004
        /*0042*/ 	.short	0x0020
        /*0044*/ 	.byte	0x00, 0xf5, 0x21, 0x00


	//----- nvinfo : EIATTR_KPARAM_INFO
	.align		4
.L_116:
        /*0048*/ 	.byte	0x04, 0x17
        /*004a*/ 	.short	(.L_118 - .L_117)
.L_117:
        /*004c*/ 	.word	0x00000000
        /*0050*/ 	.short	0x0003
        /*0052*/ 	.short	0x0018
        /*0054*/ 	.byte	0x00, 0xf5, 0x21, 0x00


	//----- nvinfo : EIATTR_KPARAM_INFO
	.align		4
.L_118:
        /*0058*/ 	.byte	0x04, 0x17
        /*005a*/ 	.short	(.L_120 - .L_119)
.L_119:
        /*005c*/ 	.word	0x00000000
        /*0060*/ 	.short	0x0002
        /*0062*/ 	.short	0x0010
        /*0064*/ 	.byte	0x00, 0xf5, 0x21, 0x00


	//----- nvinfo : EIATTR_KPARAM_INFO
	.align		4
.L_120:
        /*0068*/ 	.byte	0x04, 0x17
        /*006a*/ 	.short	(.L_122 - .L_121)
.L_121:
        /*006c*/ 	.word	0x00000000
        /*0070*/ 	.short	0x0001
        /*0072*/ 	.short	0x0008
        /*0074*/ 	.byte	0x00, 0xf5, 0x21, 0x00


	//----- nvinfo : EIATTR_KPARAM_INFO
	.align		4
.L_122:
        /*0078*/ 	.byte	0x04, 0x17
        /*007a*/ 	.short	(.L_124 - .L_123)
.L_123:
        /*007c*/ 	.word	0x00000000
        /*0080*/ 	.short	0x0000
        /*0082*/ 	.short	0x0000
        /*0084*/ 	.byte	0x00, 0xf5, 0x21, 0x00


	//----- nvinfo : EIATTR_SPARSE_MMA_MASK
	.align		4
.L_124:
        /*0088*/ 	.byte	0x03, 0x50
        /*008a*/ 	.short	0x0000


	//----- nvinfo : EIATTR_MAXREG_COUNT
	.align		4
        /*008c*/ 	.byte	0x03, 0x1b
        /*008e*/ 	.short	0x00ff


	//----- nvinfo : EIATTR_MERCURY_ISA_VERSION
	.align		4
        /*0090*/ 	.byte	0x03, 0x5f
        /*0092*/ 	.short	0x0101


	//----- nvinfo : EIATTR_INT_WARP_WIDE_INSTR_OFFSETS
	.align		4
        /*0094*/ 	.byte	0x04, 0x31
        /*0096*/ 	.short	(.L_126 - .L_125)


	//   ....[0]....
.L_125:
        /*0098*/ 	.word	0x000002a0


	//   ....[1]....
        /*009c*/ 	.word	0x00000330


	//----- nvinfo : EIATTR_VRC_CTA_INIT_COUNT
	.align		4
.L_126:
        /*00a0*/ 	.byte	0x02, 0x4a
	.zero		1
	.zero		1


	//----- nvinfo : EIATTR_EXIT_INSTR_OFFSETS
	.align		4
        /*00a4*/ 	.byte	0x04, 0x1c
        /*00a6*/ 	.short	(.L_128 - .L_127)


	//   ....[0]....
.L_127:
        /*00a8*/ 	.word	0x00000070


	//   ....[1]....
        /*00ac*/ 	.word	0x000000d0


	//   ....[2]....
        /*00b0*/ 	.word	0x00000130


	//   ....[3]....
        /*00b4*/ 	.word	0x00000190


	//   ....[4]....
        /*00b8*/ 	.word	0x00000440


	//----- nvinfo : EIATTR_CRS_STACK_SIZE
	.align		4
.L_128:
        /*00bc*/ 	.byte	0x04, 0x1e
        /*00be*/ 	.short	(.L_130 - .L_129)
.L_129:
        /*00c0*/ 	.word	0x00000000


	//----- nvinfo : EIATTR_CBANK_PARAM_SIZE
	.align		4
.L_130:
        /*00c4*/ 	.byte	0x03, 0x19
        /*00c6*/ 	.short	0x0038


	//----- nvinfo : EIATTR_PARAM_CBANK
	.align		4
        /*00c8*/ 	.byte	0x04, 0x0a
        /*00ca*/ 	.short	(.L_132 - .L_131)
	.align		4
.L_131:
        /*00cc*/ 	.word	index@(.nv.constant0._Z9bfsKernelPiS_S_S_S_iiS_)
        /*00d0*/ 	.short	0x0380
        /*00d2*/ 	.short	0x0038


	//----- nvinfo : EIATTR_SW_WAR
	.align		4
.L_132:
        /*00d4*/ 	.byte	0x04, 0x36
        /*00d6*/ 	.short	(.L_134 - .L_133)
.L_133:
        /*00d8*/ 	.word	0x00000008
.L_134:


//--------------------- .nv.info._Z13initializeBFSPiS_S_i --------------------------
	.section	.nv.info._Z13initializeBFSPiS_S_i,"",@"SHT_CUDA_INFO"
	.sectionflags	@""
	.align	4


	//----- nvinfo : EIATTR_CUDA_API_VERSION
	.align		4
        /*0000*/ 	.byte	0x04, 0x37
        /*0002*/ 	.short	(.L_136 - .L_135)
.L_135:
        /*0004*/ 	.word	0x00000082


	//----- nvinfo : EIATTR_KPARAM_INFO
	.align		4
.L_136:
        /*0008*/ 	.byte	0x04, 0x17
        /*000a*/ 	.short	(.L_138 - .L_137)
.L_137:
        /*000c*/ 	.word	0x00000000
        /*0010*/ 	.short	0x0003
        /*0012*/ 	.short	0x0018
        /*0014*/ 	.byte	0x00, 0xf0, 0x11, 0x00


	//----- nvinfo : EIATTR_KPARAM_INFO
	.align		4
.L_138:
        /*0018*/ 	.byte	0x04, 0x17
        /*001a*/ 	.short	(.L_140 - .L_139)
.L_139:
        /*001c*/ 	.word	0x00000000
        /*0020*/ 	.short	0x0002
        /*0022*/ 	.short	0x0010
        /*0024*/ 	.byte	0x00, 0xf5, 0x21, 0x00


	//----- nvinfo : EIATTR_KPARAM_INFO
	.align		4
.L_140:
        /*0028*/ 	.byte	0x04, 0x17
        /*002a*/ 	.short	(.L_142 - .L_141)
.L_141:
        /*002c*/ 	.word	0x00000000
        /*0030*/ 	.short	0x0001
        /*0032*/ 	.short	0x0008
        /*0034*/ 	.byte	0x00, 0xf5, 0x21, 0x00


	//----- nvinfo : EIATTR_KPARAM_INFO
	.align		4
.L_142:
        /*0038*/ 	.byte	0x04, 0x17
        /*003a*/ 	.short	(.L_144 - .L_143)
.L_143:
        /*003c*/ 	.word	0x00000000
        /*0040*/ 	.short	0x0000
        /*0042*/ 	.short	0x0000
        /*0044*/ 	.byte	0x00, 0xf5, 0x21, 0x00


	//----- nvinfo : EIATTR_SPARSE_MMA_MASK
	.align		4
.L_144:
        /*0048*/ 	.byte	0x03, 0x50
        /*004a*/ 	.short	0x0000


	//----- nvinfo : EIATTR_MAXREG_COUNT
	.align		4
        /*004c*/ 	.byte	0x03, 0x1b
        /*004e*/ 	.short	0x00ff


	//----- nvinfo : EIATTR_MERCURY_ISA_VERSION
	.align		4
        /*0050*/ 	.byte	0x03, 0x5f
        /*0052*/ 	.short	0x0101


	//----- nvinfo : EIATTR_VRC_CTA_INIT_COUNT
	.align		4
        /*0054*/ 	.byte	0x02, 0x4a
	.zero		1
	.zero		1


	//----- nvinfo : EIATTR_EXIT_INSTR_OFFSETS
	.align		4
        /*0058*/ 	.byte	0x04, 0x1c
        /*005a*/ 	.short	(.L_146 - .L_145)


	//   ....[0]....
.L_145:
        /*005c*/ 	.word	0x00000070


	//   ....[1]....
        /*0060*/ 	.word	0x00000120


	//----- nvinfo : EIATTR_CBANK_PARAM_SIZE
	.align		4
.L_146:
        /*0064*/ 	.byte	0x03, 0x19
        /*0066*/ 	.short	0x001c


	//----- nvinfo : EIATTR_PARAM_CBANK
	.align		4
        /*0068*/ 	.byte	0x04, 0x0a
        /*006a*/ 	.short	(.L_148 - .L_147)
	.align		4
.L_147:
        /*006c*/ 	.word	index@(.nv.constant0._Z13initializeBFSPiS_S_i)
        /*0070*/ 	.short	0x0380
        /*0072*/ 	.short	0x001c


	//----- nvinfo : EIATTR_SW_WAR
	.align		4
.L_148:
        /*0074*/ 	.byte	0x04, 0x36
        /*0076*/ 	.short	(.L_150 - .L_149)
.L_149:
        /*0078*/ 	.word	0x00000008
.L_150:


//--------------------- .nv.info._Z12initializeBCPiS_S_S_S_i --------------------------
	.section	.nv.info._Z12initializeBCPiS_S_S_S_i,"",@"SHT_CUDA_INFO"
	.sectionflags	@""
	.align	4


	//----- nvinfo : EIATTR_CUDA_API_VERSION
	.align		4
        /*0000*/ 	.byte	0x04, 0x37
        /*0002*/ 	.short	(.L_152 - .L_151)
.L_151:
        /*0004*/ 	.word	0x00000082


	//----- nvinfo : EIATTR_KPARAM_INFO
	.align		4
.L_152:
        /*0008*/ 	.byte	0x04, 0x17
        /*000a*/ 	.short	(.L_154 - .L_153)
.L_153:
        /*000c*/ 	.word	0x00000000
        /*0010*/ 	.short	0x0005
        /*0012*/ 	.short	0x0028
        /*0014*/ 	.byte	0x00, 0xf0, 0x11, 0x00


	//----- nvinfo : EIATTR_KPARAM_INFO
	.align		4
.L_154:
        /*0018*/ 	.byte	0x04, 0x17
        /*001a*/ 	.short	(.L_156 - .L_155)
.L_155:
        /*001c*/ 	.word	0x00000000
        /*0020*/ 	.short	0x0004
        /*0022*/ 	.short	0x0020
        /*0024*/ 	.byte	0x00, 0xf5, 0x21, 0x00


	//----- nvinfo : EIATTR_KPARAM_INFO
	.align		4
.L_156:
        /*0028*/ 	.byte	0x04, 0x17
        /*002a*/ 	.short	(.L_158 - .L_157)
.L_157:
        /*002c*/ 	.word	0x00000000
        /*0030*/ 	.short	0x0003
        /*0032*/ 	.short	0x0018
        /*0034*/ 	.byte	0x00, 0xf5, 0x21, 0x00


	//----- nvinfo : EIATTR_KPARAM_INFO
	.align		4
.L_158:
        /*0038*/ 	.byte	0x04, 0x17
        /*003a*/ 	.short	(.L_160 - .L_159)
.L_159:
        /*003c*/ 	.word	0x00000000
        /*0040*/ 	.short	0x0002
        /*0042*/ 	.short	0x0010
        /*0044*/ 	.byte	0x00, 0xf5, 0x21, 0x00


	//----- nvinfo : EIATTR_KPARAM_INFO
	.align		4
.L_160:
        /*0048*/ 	.byte	0x04, 0x17
        /*004a*/ 	.short	(.L_162 - .L_161)
.L_161:
        /*004c*/ 	.word	0x00000000
        /*0050*/ 	.short	0x0001
        /*0052*/ 	.short	0x0008
        /*0054*/ 	.byte	0x00, 0xf5, 0x21, 0x00


	//----- nvinfo : EIATTR_KPARAM_INFO
	.align		4
.L_162:
        /*0058*/ 	.byte	0x04, 0x17
        /*005a*/ 	.short	(.L_164 - .L_163)
.L_163:
        /*005c*/ 	.word	0x00000000
        /*0060*/ 	.short	0x0000
        /*0062*/ 	.short	0x0000
        /*0064*/ 	.byte	0x00, 0xf5, 0x21, 0x00


	//----- nvinfo : EIATTR_SPARSE_MMA_MASK
	.align		4
.L_164:
        /*0068*/ 	.byte	0x03, 0x50
        /*006a*/ 	.short	0x0000


	//----- nvinfo : EIATTR_MAXREG_COUNT
	.align		4
        /*006c*/ 	.byte	0x03, 0x1b
        /*006e*/ 	.short	0x00ff


	//----- nvinfo : EIATTR_MERCURY_ISA_VERSION
	.align		4
        /*0070*/ 	.byte	0x03, 0x5f
        /*0072*/ 	.short	0x0101


	//----- nvinfo : EIATTR_VRC_CTA_INIT_COUNT
	.align		4
        /*0074*/ 	.byte	0x02, 0x4a
	.zero		1
	.zero		1


	//----- nvinfo : EIATTR_EXIT_INSTR_OFFSETS
	.align		4
        /*0078*/ 	.byte	0x04, 0x1c
        /*007a*/ 	.short	(.L_166 - .L_165)


	//   ....[0]....
.L_165:
        /*007c*/ 	.word	0x00000070


	//   ....[1]....
        /*0080*/ 	.word	0x00000190


	//----- nvinfo : EIATTR_CBANK_PARAM_SIZE
	.align		4
.L_166:
        /*0084*/ 	.byte	0x03, 0x19
        /*0086*/ 	.short	0x002c


	//----- nvinfo : EIATTR_PARAM_CBANK
	.align		4
        /*0088*/ 	.byte	0x04, 0x0a
        /*008a*/ 	.short	(.L_168 - .L_167)
	.align		4
.L_167:
        /*008c*/ 	.word	index@(.nv.constant0._Z12initializeBCPiS_S_S_S_i)
        /*0090*/ 	.short	0x0380
        /*0092*/ 	.short	0x002c


	//----- nvinfo : EIATTR_SW_WAR
	.align		4
.L_168:
        /*0094*/ 	.byte	0x04, 0x36
        /*0096*/ 	.short	(.L_170 - .L_169)
.L_169:
        /*0098*/ 	.word	0x00000008
.L_170:


//--------------------- .nv.callgraph             --------------------------
	.section	.nv.callgraph,"",@"SHT_CUDA_CALLGRAPH"
	.align	4
	.sectionentsize	8
	.align		4
        /*0000*/ 	.word	0x00000000
	.align		4
        /*0004*/ 	.word	0xffffffff
	.align		4
        /*0008*/ 	.word	0x00000000
	.align		4
        /*000c*/ 	.word	0xfffffffe
	.align		4
        /*0010*/ 	.word	0x00000000
	.align		4
        /*0014*/ 	.word	0xfffffffd
	.align		4
        /*0018*/ 	.word	0x00000000
	.align		4
        /*001c*/ 	.word	0xfffffffc


//--------------------- .nv.constant4             --------------------------
	.section	.nv.constant4,"a",@progbits
	.align	8
	.align		8
.nv.constant4:
        /*0000*/ 	.dword	_ZN34_INTERNAL_740374a4_4_k_cu_3a07489b4cuda3std3__45__cpo5beginE
	.align		8
        /*0008*/ 	.dword	_ZN34_INTERNAL_740374a4_4_k_cu_3a07489b4cuda3std3__45__cpo3endE
	.align		8
        /*0010*/ 	.dword	_ZN34_INTERNAL_740374a4_4_k_cu_3a07489b4cuda3std3__45__cpo6cbeginE
	.align		8
        /*0018*/ 	.dword	_ZN34_INTERNAL_740374a4_4_k_cu_3a07489b4cuda3std3__45__cpo4cendE
	.align		8
        /*0020*/ 	.dword	_ZN34_INTERNAL_740374a4_4_k_cu_3a07489b4cuda3std3__45__cpo6rbeginE
	.align		8
        /*0028*/ 	.dword	_ZN34_INTERNAL_740374a4_4_k_cu_3a07489b4cuda3std3__45__cpo4rendE
	.align		8
        /*0030*/ 	.dword	_ZN34_INTERNAL_740374a4_4_k_cu_3a07489b4cuda3std3__45__cpo7crbeginE
	.align		8
        /*0038*/ 	.dword	_ZN34_INTERNAL_740374a4_4_k_cu_3a07489b4cuda3std3__45__cpo5crendE
	.align		8
        /*0040*/ 	.dword	_ZN34_INTERNAL_740374a4_4_k_cu_3a07489b4cuda3std3__436_GLOBAL__N__740374a4_4_k_cu_3a07489b6ignoreE
	.align		8
        /*0048*/ 	.dword	_ZN34_INTERNAL_740374a4_4_k_cu_3a07489b4cuda3std3__419piecewise_constructE
	.align		8
        /*0050*/ 	.dword	_ZN34_INTERNAL_740374a4_4_k_cu_3a07489b4cuda3std3__48in_placeE
	.align		8
        /*0058*/ 	.dword	_ZN34_INTERNAL_740374a4_4_k_cu_3a07489b4cuda3std3__420unreachable_sentinelE
	.align		8
        /*0060*/ 	.dword	_ZN34_INTERNAL_740374a4_4_k_cu_3a07489b4cuda3std3__47nulloptE
	.align		8
        /*0068*/ 	.dword	_ZN34_INTERNAL_740374a4_4_k_cu_3a07489b4cuda3std3__48unexpectE
	.align		8
        /*0070*/ 	.dword	_ZN34_INTERNAL_740374a4_4_k_cu_3a07489b4cuda3std6ranges3__45__cpo4swapE
	.align		8
        /*0078*/ 	.dword	_ZN34_INTERNAL_740374a4_4_k_cu_3a07489b4cuda3std6ranges3__45__cpo9iter_moveE
	.align		8
        /*0080*/ 	.dword	_ZN34_INTERNAL_740374a4_4_k_cu_3a07489b4cuda3std6ranges3__45__cpo5beginE
	.align		8
        /*0088*/ 	.dword	_ZN34_INTERNAL_740374a4_4_k_cu_3a07489b4cuda3std6ranges3__45__cpo3endE
	.align		8
        /*0090*/ 	.dword	_ZN34_INTERNAL_740374a4_4_k_cu_3a07489b4cuda3std6ranges3__45__cpo6cbeginE
	.align		8
        /*0098*/ 	.dword	_ZN34_INTERNAL_740374a4_4_k_cu_3a07489b4cuda3std6ranges3__45__cpo4cendE
	.align		8
        /*00a0*/ 	.dword	_ZN34_INTERNAL_740374a4_4_k_cu_3a07489b4cuda3std6ranges3__45__cpo7advanceE
	.align		8
        /*00a8*/ 	.dword	_ZN34_INTERNAL_740374a4_4_k_cu_3a07489b4cuda3std6ranges3__45__cpo9iter_swapE
	.align		8
        /*00b0*/ 	.dword	_ZN34_INTERNAL_740374a4_4_k_cu_3a07489b4cuda3std6ranges3__45__cpo4nextE
	.align		8
        /*00b8*/ 	.dword	_ZN34_INTERNAL_740374a4_4_k_cu_3a07489b4cuda3std6ranges3__45__cpo4prevE
	.align		8
        /*00c0*/ 	.dword	_ZN34_INTERNAL_740374a4_4_k_cu_3a07489b4cuda3std6ranges3__45__cpo4dataE
	.align		8
        /*00c8*/ 	.dword	_ZN34_INTERNAL_740374a4_4_k_cu_3a07489b4cuda3std6ranges3__45__cpo5cdataE
	.align		8
        /*00d0*/ 	.dword	_ZN34_INTERNAL_740374a4_4_k_cu_3a07489b4cuda3std6ranges3__45__cpo4sizeE
	.align		8
        /*00d8*/ 	.dword	_ZN34_INTERNAL_740374a4_4_k_cu_3a07489b4cuda3std6ranges3__45__cpo5ssizeE
	.align		8
        /*00e0*/ 	.dword	_ZN34_INTERNAL_740374a4_4_k_cu_3a07489b4cuda3std6ranges3__45__cpo8distanceE
	.align		8
        /*00e8*/ 	.dword	_ZN34_INTERNAL_740374a4_4_k_cu_3a07489b6thrust24THRUST_300001_SM_1000_NS8cuda_cub3parE
	.align		8
        /*00f0*/ 	.dword	_ZN34_INTERNAL_740374a4_4_k_cu_3a07489b6thrust24THRUST_300001_SM_1000_NS8cuda_cub10par_nosyncE
	.align		8
        /*00f8*/ 	.dword	_ZN34_INTERNAL_740374a4_4_k_cu_3a07489b6thrust24THRUST_300001_SM_1000_NS6system6detail10sequential3seqE
	.align		8
        /*0100*/ 	.dword	_ZN34_INTERNAL_740374a4_4_k_cu_3a07489b6thrust24THRUST_300001_SM_1000_NS12placeholders2_1E
	.align		8
        /*0108*/ 	.dword	_ZN34_INTERNAL_740374a4_4_k_cu_3a07489b6thrust24THRUST_300001_SM_1000_NS12placeholders2_2E
	.align		8
        /*0110*/ 	.dword	_ZN34_INTERNAL_740374a4_4_k_cu_3a07489b6thrust24THRUST_300001_SM_1000_NS12placeholders2_3E
	.align		8
        /*0118*/ 	.dword	_ZN34_INTERNAL_740374a4_4_k_cu_3a07489b6thrust24THRUST_300001_SM_1000_NS12placeholders2_4E
	.align		8
        /*0120*/ 	.dword	_ZN34_INTERNAL_740374a4_4_k_cu_3a07489b6thrust24THRUST_300001_SM_1000_NS12placeholders2_5E
	.align		8
        /*0128*/ 	.dword	_ZN34_INTERNAL_740374a4_4_k_cu_3a07489b6thrust24THRUST_300001_SM_1000_NS12placeholders2_6E
	.align		8
        /*0130*/ 	.dword	_ZN34_INTERNAL_740374a4_4_k_cu_3a07489b6thrust24THRUST_300001_SM_1000_NS12placeholders2_7E
	.align		8
        /*0138*/ 	.dword	_ZN34_INTERNAL_740374a4_4_k_cu_3a07489b6thrust24THRUST_300001_SM_1000_NS12placeholders2_8E
	.align		8
        /*0140*/ 	.dword	_ZN34_INTERNAL_740374a4_4_k_cu_3a07489b6thrust24THRUST_300001_SM_1000_NS12placeholders2_9E
	.align		8
        /*0148*/ 	.dword	_ZN34_INTERNAL_740374a4_4_k_cu_3a07489b6thrust24THRUST_300001_SM_1000_NS12placeholders3_10E
	.align		8
        /*0150*/ 	.dword	_ZN34_INTERNAL_740374a4_4_k_cu_3a07489b6thrust24THRUST_300001_SM_1000_NS3seqE


//--------------------- .text._ZN3cub18CUB_300001_SM_10006detail11EmptyKernelIvEEvv --------------------------
	.section	.text._ZN3cub18CUB_300001_SM_10006detail11EmptyKernelIvEEvv,"ax",@progbits
	.align	128
        .global         _ZN3cub18CUB_300001_SM_10006detail11EmptyKernelIvEEvv
        .type           _ZN3cub18CUB_300001_SM_10006detail11EmptyKernelIvEEvv,@function
        .size           _ZN3cub18CUB_300001_SM_10006detail11EmptyKernelIvEEvv,(.L_x_27 - _ZN3cub18CUB_300001_SM_10006detail11EmptyKernelIvEEvv)
        .other          _ZN3cub18CUB_300001_SM_10006detail11EmptyKernelIvEEvv,@"STO_CUDA_ENTRY STV_DEFAULT"
_ZN3cub18CUB_300001_SM_10006detail11EmptyKernelIvEEvv:
.text._ZN3cub18CUB_300001_SM_10006detail11EmptyKernelIvEEvv:
[----:B------:R-:W-:Y:S01]  /*0000*/  LDC R1, c[0x0][0x37c] ;  /* 0x0000df00ff017b82 */ /* 0x000fe20000000800 */
[----:B------:R-:W-:Y:S05]  /*0010*/  EXIT ;  /* 0x000000000000794d */ /* 0x000fea0003800000 */
.L_x_0:
[----:B------:R-:W-:-:S00]  /*0020*/  BRA `(.L_x_0) ;  /* 0xfffffffc00fc7947 */ /* 0x000fc0000383ffff */
[----:B------:R-:W-:-:S00]  /*0030*/  NOP ;  /* 0x0000000000007918 */ /* 0x000fc00000000000 */
        /* <DEDUP_REMOVED lines=12> */
.L_x_27:


//--------------------- .text._Z12accumulateBCPiS_S_S_S_Pfii --------------------------
	.section	.text._Z12accumulateBCPiS_S_S_S_Pfii,"ax",@progbits
	.align	128
        .global         _Z12accumulateBCPiS_S_S_S_Pfii
        .type           _Z12accumulateBCPiS_S_S_S_Pfii,@function
        .size           _Z12accumulateBCPiS_S_S_S_Pfii,(.L_x_26 - _Z12accumulateBCPiS_S_S_S_Pfii)
        .other          _Z12accumulateBCPiS_S_S_S_Pfii,@"STO_CUDA_ENTRY STV_DEFAULT"
_Z12accumulateBCPiS_S_S_S_Pfii:
.text._Z12accumulateBCPiS_S_S_S_Pfii:
[----:B------:R-:W-:Y:S01]  /*0000*/  LDC R1, c[0x0][0x37c] ;  /* 0x0000df00ff017b82 */ /* 0x000fe20000000800 */
[----:B------:R-:W0:Y:S07]  /*0010*/  S2R R0, SR_TID.X ;  /* 0x0000000000007919 */ /* 0x000e2e0000002100 */
[----:B------:R-:W0:Y:S01]  /*0020*/  S2UR UR4, SR_CTAID.X ;  /* 0x00000000000479c3 */ /* 0x000e220000002500 */
[----:B------:R-:W1:Y:S07]  /*0030*/  LDCU UR5, c[0x0][0x3b0] ;  /* 0x00007600ff0577ac */ /* 0x000e6e0008000800 */
[----:B------:R-:W0:Y:S02]  /*0040*/  LDC R19, c[0x0][0x360] ;  /* 0x0000d800ff137b82 */ /* 0x000e240000000800 */
[----:B0-----:R-:W-:-:S05]  /*0050*/  IMAD R19, R19, UR4, R0 ;  /* 0x0000000413137c24 */ /* 0x001fca000f8e0200 */
[----:B-1----:R-:W-:-:S13]  /*0060*/  ISETP.GE.AND P0, PT, R19, UR5, PT ;  /* 0x0000000513007c0c */ /* 0x002fda000bf06270 */
[----:B------:R-:W-:Y:S05]  /*0070*/  @P0 EXIT ;  /* 0x000000000000094d */ /* 0x000fea0003800000 */
[----:B------:R-:W0:Y:S01]  /*0080*/  LDC.64 R16, c[0x0][0x398] ;  /* 0x0000e600ff107b82 */ /* 0x000e220000000a00 */
[----:B------:R-:W1:Y:S01]  /*0090*/  LDCU.64 UR4, c[0x0][0x358] ;  /* 0x00006b00ff0477ac */ /* 0x000e620008000a00 */
[----:B0-----:R-:W-:-:S06]  /*00a0*/  IMAD.WIDE R16, R19, 0x4, R16 ;  /* 0x0000000413107825 */ /* 0x001fcc00078e0210 */
[----:B-1----:R-:W2:Y:S02]  /*00b0*/  LDG.E R16, desc[UR4][R16.64] ;  /* 0x0000000410107981 */ /* 0x002ea4000c1e1900 */
[----:B--2---:R-:W-:-:S13]  /*00c0*/  ISETP.NE.AND P0, PT, R16, -0x1, PT ;  /* 0xffffffff1000780c */ /* 0x004fda0003f05270 */
[----:B------:R-:W-:Y:S05]  /*00d0*/  @!P0 EXIT ;  /* 0x000000000000894d */ /* 0x000fea0003800000 */
[----:B------:R-:W0:Y:S01]  /*00e0*/  LDC.64 R2, c[0x0][0x390] ;  /* 0x0000e400ff027b82 */ /* 0x000e220000000a00 */
[----:B------:R-:W1:Y:S01]  /*00f0*/  LDCU UR6, c[0x0][0x3b4] ;  /* 0x00007680ff0677ac */ /* 0x000e620008000800 */
[----:B0-----:R-:W-:-:S06]  /*0100*/  IMAD.WIDE R2, R16, 0x4, R2 ;  /* 0x0000000410027825 */ /* 0x001fcc00078e0202 */
[----:B------:R-:W1:Y:S02]  /*0110*/  LDG.E R2, desc[UR4][R2.64] ;  /* 0x0000000402027981 */ /* 0x000e64000c1e1900 */
[----:B-1----:R-:W-:-:S13]  /*0120*/  ISETP.NE.AND P0, PT, R2, UR6, PT ;  /* 0x0000000602007c0c */ /* 0x002fda000bf05270 */
[----:B------:R-:W-:Y:S05]  /*0130*/  @P0 EXIT ;  /* 0x000000000000094d */ /* 0x000fea0003800000 */
[----:B------:R-:W0:Y:S08]  /*0140*/  LDC.64 R2, c[0x0][0x3a0] ;  /* 0x0000e800ff027b82 */ /* 0x000e300000000a00 */
[----:B------:R-:W1:Y:S01]  /*0150*/  LDC.64 R4, c[0x0][0x3a8] ;  /* 0x0000ea00ff047b82 */ /* 0x000e620000000a00 */
[----:B0-----:R-:W-:-:S05]  /*0160*/  IMAD.WIDE R2, R16, 0x4, R2 ;  /* 0x0000000410027825 */ /* 0x001fca00078e0202 */
[----:B------:R-:W2:Y:S01]  /*0170*/  LDG.E R17, desc[UR4][R2.64] ;  /* 0x0000000402117981 */ /* 0x000ea2000c1e1900 */
[----:B------:R-:W-:Y:S01]  /*0180*/  BSSY B0, `(.L_x_1) ;  /* 0x0000025000007945 */ /* 0x000fe20003800000 */
[----:B-1----:R-:W-:Y:S01]  /*0190*/  IMAD.WIDE R4, R16, 0x4, R4 ;  /* 0x0000000410047825 */ /* 0x002fe200078e0204 */
[----:B--2---:R-:W-:-:S13]  /*01a0*/  ISETP.NE.AND P0, PT, R17, -0x1, PT ;  /* 0xffffffff1100780c */ /* 0x004fda0003f05270 */
[----:B------:R-:W-:Y:S05]  /*01b0*/  @!P0 BRA `(.L_x_2) ;  /* 0x0000000000848947 */ /* 0x000fea0003800000 */
[----:B------:R-:W0:Y:S08]  /*01c0*/  LDC.64 R12, c[0x0][0x388] ;  /* 0x0000e200ff0c7b82 */ /* 0x000e300000000a00 */
[----:B------:R-:W1:Y:S08]  /*01d0*/  LDC.64 R6, c[0x0][0x388] ;  /* 0x0000e200ff067b82 */ /* 0x000e700000000a00 */
[----:B------:R-:W2:Y:S08]  /*01e0*/  LDC.64 R8, c[0x0][0x3a8] ;  /* 0x0000ea00ff087b82 */ /* 0x000eb00000000a00 */
[----:B------:R-:W3:Y:S01]  /*01f0*/  LDC.64 R10, c[0x0][0x3a0] ;  /* 0x0000e800ff0a7b82 */ /* 0x000ee20000000a00 */
[----:B0-----:R-:W-:-:S07]  /*0200*/  IMAD.WIDE R12, R16, 0x4, R12 ;  /* 0x00000004100c7825 */ /* 0x001fce00078e020c */
.L_x_5:
[----:B------:R-:W4:Y:S01]  /*0210*/  LDG.E R3, desc[UR4][R12.64] ;  /* 0x000000040c037981 */ /* 0x000f22000c1e1900 */
[----:B-1----:R-:W-:-:S05]  /*0220*/  IMAD.WIDE R20, R17, 0x4, R6 ;  /* 0x0000000411147825 */ /* 0x002fca00078e0206 */
[----:B------:R-:W5:Y:S01]  /*0230*/  LDG.E R0, desc[UR4][R20.64] ;  /* 0x0000000414007981 */ /* 0x000f62000c1e1900 */
[----:B------:R-:W-:Y:S05]  /*0240*/  YIELD ;  /* 0x0000000000007946 */ /* 0x000fea0003800000 */
[----:B------:R-:W-:Y:S01]  /*0250*/  BSSY.RECONVERGENT B1, `(.L_x_3) ;  /* 0x000000f000017945 */ /* 0x000fe20003800200 */
[----:B----4-:R-:W-:-:S04]  /*0260*/  I2FP.F32.S32 R3, R3 ;  /* 0x0000000300037245 */ /* 0x010fc80000201400 */
[----:B------:R-:W0:Y:S01]  /*0270*/  MUFU.RCP R2, R3 ;  /* 0x0000000300027308 */ /* 0x000e220000001000 */
[----:B-----5:R-:W-:-:S07]  /*0280*/  I2FP.F32.S32 R0, R0 ;  /* 0x0000000000007245 */ /* 0x020fce0000201400 */
[----:B------:R-:W1:Y:S01]  /*0290*/  FCHK P0, R0, R3 ;  /* 0x0000000300007302 */ /* 0x000e620000000000 */
[----:B0-----:R-:W-:-:S04]  /*02a0*/  FFMA R15, -R3, R2, 1 ;  /* 0x3f800000030f7423 */ /* 0x001fc80000000102 */
[----:B------:R-:W-:Y:S01]  /*02b0*/  FFMA R23, R2, R15, R2 ;  /* 0x0000000f02177223 */ /* 0x000fe20000000002 */
[----:B--2---:R-:W-:-:S04]  /*02c0*/  IMAD.WIDE R14, R17, 0x4, R8 ;  /* 0x00000004110e7825 */ /* 0x004fc800078e0208 */
[----:B------:R-:W-:-:S04]  /*02d0*/  FFMA R2, R0, R23, RZ ;  /* 0x0000001700027223 */ /* 0x000fc800000000ff */
[----:B------:R-:W-:-:S04]  /*02e0*/  FFMA R18, -R3, R2, R0 ;  /* 0x0000000203127223 */ /* 0x000fc80000000100 */
[----:B------:R-:W-:Y:S01]  /*02f0*/  FFMA R2, R23, R18, R2 ;  /* 0x0000001217027223 */ /* 0x000fe20000000002 */
[----:B-1----:R-:W-:Y:S06]  /*0300*/  @!P0 BRA `(.L_x_4) ;  /* 0x00000000000c8947 */ /* 0x002fec0003800000 */
[----:B------:R-:W-:-:S07]  /*0310*/  MOV R18, 0x330 ;  /* 0x0000033000127802 */ /* 0x000fce0000000f00 */
[----:B---3--:R-:W-:Y:S05]  /*0320*/  CALL.REL.NOINC `($__internal_0_$__cuda_sm3x_div_rn_noftz_f32_slowpath) ;  /* 0x00000000004c7944 */ /* 0x008fea0003c00000 */
[----:B------:R-:W-:-:S07]  /*0330*/  IMAD.MOV.U32 R2, RZ, RZ, R0 ;  /* 0x000000ffff027224 */ /* 0x000fce00078e0000 */
.L_x_4:
[----:B------:R-:W-:Y:S05]  /*0340*/  BSYNC.RECONVERGENT B1 ;  /* 0x0000000000017941 */ /* 0x000fea0003800200 */
.L_x_3:
[----:B------:R-:W2:Y:S02]  /*0350*/  LDG.E R0, desc[UR4][R4.64] ;  /* 0x0000000404007981 */ /* 0x000ea4000c1e1900 */
[----:B--2---:R-:W-:-:S04]  /*0360*/  FADD R3, R0, 1 ;  /* 0x3f80000000037421 */ /* 0x004fc80000000000 */
[----:B------:R-:W-:Y:S01]  /*0370*/  FMUL R21, R3, R2 ;  /* 0x0000000203157220 */ /* 0x000fe20000400000 */
[----:B---3--:R-:W-:-:S04]  /*0380*/  IMAD.WIDE R2, R17, 0x4, R10 ;  /* 0x0000000411027825 */ /* 0x008fc800078e020a */
[----:B------:R0:W-:Y:S04]  /*0390*/  REDG.E.ADD.F32.FTZ.RN.STRONG.GPU desc[UR4][R14.64], R21 ;  /* 0x000000150e0079a6 */ /* 0x0001e8000c12f304 */
[----:B------:R-:W2:Y:S02]  /*03a0*/  LDG.E R17, desc[UR4][R2.64] ;  /* 0x0000000402117981 */ /* 0x000ea4000c1e1900 */
[----:B--2---:R-:W-:-:S13]  /*03b0*/  ISETP.NE.AND P0, PT, R17, -0x1, PT ;  /* 0xffffffff1100780c */ /* 0x004fda0003f05270 */
[----:B0-----:R-:W-:Y:S05]  /*03c0*/  @P0 BRA `(.L_x_5) ;  /* 0xfffffffc00900947 */ /* 0x001fea000383ffff */
.L_x_2:
[----:B------:R-:W-:Y:S05]  /*03d0*/  BSYNC B0 ;  /* 0x0000000000007941 */ /* 0x000fea0003800000 */
.L_x_1:
[----:B------:R-:W-:-:S13]  /*03e0*/  ISETP.NE.AND P0, PT, R16, R19, PT ;  /* 0x000000131000720c */ /* 0x000fda0003f05270 */
[----:B------:R-:W-:Y:S05]  /*03f0*/  @!P0 EXIT ;  /* 0x000000000000894d */ /* 0x000fea0003800000 */
[----:B------:R-:W2:Y:S01]  /*0400*/  LDG.E R4, desc[UR4][R4.64] ;  /* 0x0000000404047981 */ /* 0x000ea2000c1e1900 */
[----:B------:R-:W0:Y:S02]  /*0410*/  LDC.64 R2, c[0x0][0x380] ;  /* 0x0000e000ff027b82 */ /* 0x000e240000000a00 */
[----:B0-----:R-:W-:Y:S01]  /*0420*/  IMAD.WIDE R16, R16, 0x4, R2 ;  /* 0x0000000410107825 */ /* 0x001fe200078e0202 */
[----:B--2---:R-:W0:Y:S04]  /*0430*/  F2I.TRUNC.NTZ R7, R4 ;  /* 0x0000000400077305 */ /* 0x004e28000020f100 */
[----:B0-----:R-:W-:Y:S01]  /*0440*/  REDG.E.ADD.STRONG.GPU desc[UR4][R16.64], R7 ;  /* 0x000000071000798e */ /* 0x001fe2000c12e104 */
[----:B------:R-:W-:Y:S05]  /*0450*/  EXIT ;  /* 0x000000000000794d */ /* 0x000fea0003800000 */
        .weak           $__internal_0_$__cuda_sm3x_div_rn_noftz_f32_slowpath
        .type           $__internal_0_$__cuda_sm3x_div_rn_noftz_f32_slowpath,@function
        .size           $__internal_0_$__cuda_sm3x_div_rn_noftz_f32_slowpath,(.L_x_26 - $__internal_0_$__cuda_sm3x_div_rn_noftz_f32_slowpath)
$__internal_0_$__cuda_sm3x_div_rn_noftz_f32_slowpath:
[--C-:B------:R-:W-:Y:S01]  /*0460*/  SHF.R.U32.HI R2, RZ, 0x17, R3.reuse ;  /* 0x00000017ff027819 */ /* 0x100fe20000011603 */
[----:B------:R-:W-:Y:S01]  /*0470*/  BSSY.RECONVERGENT B2, `(.L_x_6) ;  /* 0x0000064000027945 */ /* 0x000fe20003800200 */
[--C-:B------:R-:W-:Y:S01]  /*0480*/  SHF.R.U32.HI R22, RZ, 0x17, R0.reuse ;  /* 0x00000017ff167819 */ /* 0x100fe20000011600 */
[----:B------:R-:W-:Y:S01]  /*0490*/  IMAD.MOV.U32 R21, RZ, RZ, R0 ;  /* 0x000000ffff157224 */ /* 0x000fe200078e0000 */
[----:B------:R-:W-:Y:S01]  /*04a0*/  LOP3.LUT R2, R2, 0xff, RZ, 0xc0, !PT ;  /* 0x000000ff02027812 */ /* 0x000fe200078ec0ff */
[----:B------:R-:W-:Y:S01]  /*04b0*/  IMAD.MOV.U32 R24, RZ, RZ, R3 ;  /* 0x000000ffff187224 */ /* 0x000fe200078e0003 */
[----:B------:R-:W-:-:S03]  /*04c0*/  LOP3.LUT R22, R22, 0xff, RZ, 0xc0, !PT ;  /* 0x000000ff16167812 */ /* 0x000fc600078ec0ff */
[----:B------:R-:W-:Y:S02]  /*04d0*/  VIADD R23, R2, 0xffffffff ;  /* 0xffffffff02177836 */ /* 0x000fe40000000000 */
[----:B------:R-:W-:-:S03]  /*04e0*/  VIADD R25, R22, 0xffffffff ;  /* 0xffffffff16197836 */ /* 0x000fc60000000000 */
[----:B------:R-:W-:-:S04]  /*04f0*/  ISETP.GT.U32.AND P0, PT, R23, 0xfd, PT ;  /* 0x000000fd1700780c */ /* 0x000fc80003f04070 */
[----:B------:R-:W-:-:S13]  /*0500*/  ISETP.GT.U32.OR P0, PT, R25, 0xfd, P0 ;  /* 0x000000fd1900780c */ /* 0x000fda0000704470 */
[----:B------:R-:W-:Y:S01]  /*0510*/  @!P0 IMAD.MOV.U32 R20, RZ, RZ, RZ ;  /* 0x000000ffff148224 */ /* 0x000fe200078e00ff */
[----:B------:R-:W-:Y:S06]  /*0520*/  @!P0 BRA `(.L_x_7) ;  /* 0x00000000005c8947 */ /* 0x000fec0003800000 */
[----:B------:R-:W-:Y:S02]  /*0530*/  FSETP.GTU.FTZ.AND P0, PT, |R0|, +INF , PT ;  /* 0x7f8000000000780b */ /* 0x000fe40003f1c200 */
[----:B------:R-:W-:-:S04]  /*0540*/  FSETP.GTU.FTZ.AND P1, PT, |R3|, +INF , PT ;  /* 0x7f8000000300780b */ /* 0x000fc80003f3c200 */
[----:B------:R-:W-:-:S13]  /*0550*/  PLOP3.LUT P0, PT, P0, P1, PT, 0xf8, 0x8f ;  /* 0x00000000008f781c */ /* 0x000fda0000703f70 */
[----:B------:R-:W-:Y:S05]  /*0560*/  @P0 BRA `(.L_x_8) ;  /* 0x00000004004c0947 */ /* 0x000fea0003800000 */
[----:B------:R-:W-:-:S13]  /*0570*/  LOP3.LUT P0, RZ, R24, 0x7fffffff, R21, 0xc8, !PT ;  /* 0x7fffffff18ff7812 */ /* 0x000fda000780c815 */
[----:B------:R-:W-:Y:S05]  /*0580*/  @!P0 BRA `(.L_x_9) ;  /* 0x00000004003c8947 */ /* 0x000fea0003800000 */
[C---:B------:R-:W-:Y:S02]  /*0590*/  FSETP.NEU.FTZ.AND P2, PT, |R0|.reuse, +INF , PT ;  /* 0x7f8000000000780b */ /* 0x040fe40003f5d200 */
[----:B------:R-:W-:Y:S02]  /*05a0*/  FSETP.NEU.FTZ.AND P1, PT, |R3|, +INF , PT ;  /* 0x7f8000000300780b */ /* 0x000fe40003f3d200 */
[----:B------:R-:W-:-:S11]  /*05b0*/  FSETP.NEU.FTZ.AND P0, PT, |R0|, +INF , PT ;  /* 0x7f8000000000780b */ /* 0x000fd60003f1d200 */
[----:B------:R-:W-:Y:S05]  /*05c0*/  @!P1 BRA !P2, `(.L_x_9) ;  /* 0x00000004002c9947 */ /* 0x000fea0005000000 */
[----:B------:R-:W-:-:S04]  /*05d0*/  LOP3.LUT P2, RZ, R21, 0x7fffffff, RZ, 0xc0, !PT ;  /* 0x7fffffff15ff7812 */ /* 0x000fc8000784c0ff */
[----:B------:R-:W-:-:S13]  /*05e0*/  PLOP3.LUT P1, PT, P1, P2, PT, 0x2f, 0xf2 ;  /* 0x0000000000f2781c */ /* 0x000fda0000f24577 */
[----:B------:R-:W-:Y:S05]  /*05f0*/  @P1 BRA `(.L_x_10) ;  /* 0x0000000400181947 */ /* 0x000fea0003800000 */
[----:B------:R-:W-:-:S04]  /*0600*/  LOP3.LUT P1, RZ, R24, 0x7fffffff, RZ, 0xc0, !PT ;  /* 0x7fffffff18ff7812 */ /* 0x000fc8000782c0ff */
[----:B------:R-:W-:-:S13]  /*0610*/  PLOP3.LUT P0, PT, P0, P1, PT, 0x2f, 0xf2 ;  /* 0x0000000000f2781c */ /* 0x000fda0000702577 */
[----:B------:R-:W-:Y:S05]  /*0620*/  @P0 BRA `(.L_x_11) ;  /* 0x0000000400000947 */ /* 0x000fea0003800000 */
[----:B------:R-:W-:Y:S02]  /*0630*/  ISETP.GE.AND P0, PT, R25, RZ, PT ;  /* 0x000000ff1900720c */ /* 0x000fe40003f06270 */
[----:B------:R-:W-:-:S11]  /*0640*/  ISETP.GE.AND P1, PT, R23, RZ, PT ;  /* 0x000000ff1700720c */ /* 0x000fd60003f26270 */
[----:B------:R-:W-:Y:S02]  /*0650*/  @P0 IMAD.MOV.U32 R20, RZ, RZ, RZ ;  /* 0x000000ffff140224 */ /* 0x000fe400078e00ff */
[----:B------:R-:W-:Y:S01]  /*0660*/  @!P0 FFMA R21, R0, 1.84467440737095516160e+19, RZ ;  /* 0x5f80000000158823 */ /* 0x000fe200000000ff */
[----:B------:R-:W-:Y:S02]  /*0670*/  @!P0 IMAD.MOV.U32 R20, RZ, RZ, -0x40 ;  /* 0xffffffc0ff148424 */ /* 0x000fe400078e00ff */
[----:B------:R-:W-:Y:S02]  /*0680*/  @!P1 FFMA R24, R3, 1.84467440737095516160e+19, RZ ;  /* 0x5f80000003189823 */ /* 0x000fe400000000ff */
[----:B------:R-:W-:-:S07]  /*0690*/  @!P1 VIADD R20, R20, 0x40 ;  /* 0x0000004014149836 */ /* 0x000fce0000000000 */
.L_x_7:
[----:B------:R-:W-:Y:S01]  /*06a0*/  LEA R3, R2, 0xc0800000, 0x17 ;  /* 0xc080000002037811 */ /* 0x000fe200078eb8ff */
[----:B------:R-:W-:Y:S04]  /*06b0*/  BSSY.RECONVERGENT B3, `(.L_x_12) ;  /* 0x0000036000037945 */ /* 0x000fe80003800200 */
[----:B------:R-:W-:Y:S02]  /*06c0*/  IMAD.IADD R24, R24, 0x1, -R3 ;  /* 0x0000000118187824 */ /* 0x000fe400078e0a03 */
[----:B------:R-:W-:Y:S02]  /*06d0*/  VIADD R3, R22, 0xffffff81 ;  /* 0xffffff8116037836 */ /* 0x000fe40000000000 */
[----:B------:R-:W0:Y:S01]  /*06e0*/  MUFU.RCP R23, R24 ;  /* 0x0000001800177308 */ /* 0x000e220000001000 */
[----:B------:R-:W-:Y:S01]  /*06f0*/  FADD.FTZ R25, -R24, -RZ ;  /* 0x800000ff18197221 */ /* 0x000fe20000010100 */
[C---:B------:R-:W-:Y:S01]  /*0700*/  IMAD R0, R3.reuse, -0x800000, R21 ;  /* 0xff80000003007824 */ /* 0x040fe200078e0215 */
[----:B------:R-:W-:-:S05]  /*0710*/  IADD3 R3, PT, PT, R3, 0x7f, -R2 ;  /* 0x0000007f03037810 */ /* 0x000fca0007ffe802 */
[----:B------:R-:W-:Y:S02]  /*0720*/  IMAD.IADD R3, R3, 0x1, R20 ;  /* 0x0000000103037824 */ /* 0x000fe400078e0214 */
[----:B0-----:R-:W-:-:S04]  /*0730*/  FFMA R22, R23, R25, 1 ;  /* 0x3f80000017167423 */ /* 0x001fc80000000019 */
[----:B------:R-:W-:-:S04]  /*0740*/  FFMA R21, R23, R22, R23 ;  /* 0x0000001617157223 */ /* 0x000fc80000000017 */
[----:B------:R-:W-:-:S04]  /*0750*/  FFMA R22, R0, R21, RZ ;  /* 0x0000001500167223 */ /* 0x000fc800000000ff */
[----:B------:R-:W-:-:S04]  /*0760*/  FFMA R23, R25, R22, R0 ;  /* 0x0000001619177223 */ /* 0x000fc80000000000 */
[----:B------:R-:W-:-:S04]  /*0770*/  FFMA R22, R21, R23, R22 ;  /* 0x0000001715167223 */ /* 0x000fc80000000016 */
[----:B------:R-:W-:-:S04]  /*0780*/  FFMA R23, R25, R22, R0 ;  /* 0x0000001619177223 */ /* 0x000fc80000000000 */
[----:B------:R-:W-:-:S05]  /*0790*/  FFMA R0, R21, R23, R22 ;  /* 0x0000001715007223 */ /* 0x000fca0000000016 */
[----:B------:R-:W-:-:S04]  /*07a0*/  SHF.R.U32.HI R2, RZ, 0x17, R0 ;  /* 0x00000017ff027819 */ /* 0x000fc80000011600 */
[----:B------:R-:W-:-:S05]  /*07b0*/  LOP3.LUT R2, R2, 0xff, RZ, 0xc0, !PT ;  /* 0x000000ff02027812 */ /* 0x000fca00078ec0ff */
[----:B------:R-:W-:-:S04]  /*07c0*/  IMAD.IADD R24, R2, 0x1, R3 ;  /* 0x0000000102187824 */ /* 0x000fc800078e0203 */
[----:B------:R-:W-:-:S05]  /*07d0*/  VIADD R2, R24, 0xffffffff ;  /* 0xffffffff18027836 */ /* 0x000fca0000000000 */
[----:B------:R-:W-:-:S13]  /*07e0*/  ISETP.GE.U32.AND P0, PT, R2, 0xfe, PT ;  /* 0x000000fe0200780c */ /* 0x000fda0003f06070 */
[----:B------:R-:W-:Y:S05]  /*07f0*/  @!P0 BRA `(.L_x_13) ;  /* 0x0000000000808947 */ /* 0x000fea0003800000 */
[----:B------:R-:W-:-:S13]  /*0800*/  ISETP.GT.AND P0, PT, R24, 0xfe, PT ;  /* 0x000000fe1800780c */ /* 0x000fda0003f04270 */
[----:B------:R-:W-:Y:S05]  /*0810*/  @P0 BRA `(.L_x_14) ;  /* 0x00000000006c0947 */ /* 0x000fea0003800000 */
[----:B------:R-:W-:-:S13]  /*0820*/  ISETP.GE.AND P0, PT, R24, 0x1, PT ;  /* 0x000000011800780c */ /* 0x000fda0003f06270 */
[----:B------:R-:W-:Y:S05]  /*0830*/  @P0 BRA `(.L_x_15) ;  /* 0x0000000000740947 */ /* 0x000fea0003800000 */
[----:B------:R-:W-:Y:S02]  /*0840*/  ISETP.GE.AND P0, PT, R24, -0x18, PT ;  /* 0xffffffe81800780c */ /* 0x000fe40003f06270 */
[----:B------:R-:W-:-:S11]  /*0850*/  LOP3.LUT R0, R0, 0x80000000, RZ, 0xc0, !PT ;  /* 0x8000000000007812 */ /* 0x000fd600078ec0ff */
[----:B------:R-:W-:Y:S05]  /*0860*/  @!P0 BRA `(.L_x_15) ;  /* 0x0000000000688947 */ /* 0x000fea0003800000 */
[CCC-:B------:R-:W-:Y:S01]  /*0870*/  FFMA.RZ R2, R21.reuse, R23.reuse, R22.reuse ;  /* 0x0000001715027223 */ /* 0x1c0fe2000000c016 */
[C---:B------:R-:W-:Y:S01]  /*0880*/  VIADD R20, R24.reuse, 0x20 ;  /* 0x0000002018147836 */ /* 0x040fe20000000000 */
[C---:B------:R-:W-:Y:S02]  /*0890*/  ISETP.NE.AND P2, PT, R24.reuse, RZ, PT ;  /* 0x000000ff1800720c */ /* 0x040fe40003f45270 */
[----:B------:R-:W-:Y:S02]  /*08a0*/  ISETP.NE.AND P1, PT, R24, RZ, PT ;  /* 0x000000ff1800720c */ /* 0x000fe40003f25270 */
[----:B------:R-:W-:Y:S01]  /*08b0*/  LOP3.LUT R3, R2, 0x7fffff, RZ, 0xc0, !PT ;  /* 0x007fffff02037812 */ /* 0x000fe200078ec0ff */
[CCC-:B------:R-:W-:Y:S01]  /*08c0*/  FFMA.RP R2, R21.reuse, R23.reuse, R22.reuse ;  /* 0x0000001715027223 */ /* 0x1c0fe20000008016 */
[----:B------:R-:W-:Y:S01]  /*08d0*/  FFMA.RM R21, R21, R23, R22 ;  /* 0x0000001715157223 */ /* 0x000fe20000004016 */
[----:B------:R-:W-:Y:S01]  /*08e0*/  IMAD.MOV R22, RZ, RZ, -R24 ;  /* 0x000000ffff167224 */ /* 0x000fe200078e0a18 */
[----:B------:R-:W-:-:S03]  /*08f0*/  LOP3.LUT R3, R3, 0x800000, RZ, 0xfc, !PT ;  /* 0x0080000003037812 */ /* 0x000fc600078efcff */
[----:B------:R-:W-:Y:S02]  /*0900*/  FSETP.NEU.FTZ.AND P0, PT, R2, R21, PT ;  /* 0x000000150200720b */ /* 0x000fe40003f1d000 */
[----:B------:R-:W-:Y:S02]  /*0910*/  SHF.L.U32 R20, R3, R20, RZ ;  /* 0x0000001403147219 */ /* 0x000fe400000006ff */
[----:B------:R-:W-:Y:S02]  /*0920*/  SEL R2, R22, RZ, P2 ;  /* 0x000000ff16027207 */ /* 0x000fe40001000000 */
[----:B------:R-:W-:Y:S02]  /*0930*/  ISETP.NE.AND P1, PT, R20, RZ, P1 ;  /* 0x000000ff1400720c */ /* 0x000fe40000f25270 */
[----:B------:R-:W-:Y:S02]  /*0940*/  SHF.R.U32.HI R2, RZ, R2, R3 ;  /* 0x00000002ff027219 */ /* 0x000fe40000011603 */
[----:B------:R-:W-:-:S02]  /*0950*/  PLOP3.LUT P0, PT, P0, P1, PT, 0xf8, 0x8f ;  /* 0x00000000008f781c */ /* 0x000fc40000703f70 */
[----:B------:R-:W-:Y:S02]  /*0960*/  SHF.R.U32.HI R20, RZ, 0x1, R2 ;  /* 0x00000001ff147819 */ /* 0x000fe40000011602 */
[----:B------:R-:W-:-:S04]  /*0970*/  SEL R3, RZ, 0x1, !P0 ;  /* 0x00000001ff037807 */ /* 0x000fc80004000000 */
[----:B------:R-:W-:-:S04]  /*0980*/  LOP3.LUT R3, R3, 0x1, R20, 0xf8, !PT ;  /* 0x0000000103037812 */ /* 0x000fc800078ef814 */
[----:B------:R-:W-:-:S05]  /*0990*/  LOP3.LUT R3, R3, R2, RZ, 0xc0, !PT ;  /* 0x0000000203037212 */ /* 0x000fca00078ec0ff */
[----:B------:R-:W-:-:S05]  /*09a0*/  IMAD.IADD R3, R20, 0x1, R3 ;  /* 0x0000000114037824 */ /* 0x000fca00078e0203 */
[----:B------:R-:W-:Y:S01]  /*09b0*/  LOP3.LUT R0, R3, R0, RZ, 0xfc, !PT ;  /* 0x0000000003007212 */ /* 0x000fe200078efcff */
[----:B------:R-:W-:Y:S06]  /*09c0*/  BRA `(.L_x_15) ;  /* 0x0000000000107947 */ /* 0x000fec0003800000 */
.L_x_14:
[----:B------:R-:W-:-:S04]  /*09d0*/  LOP3.LUT R0, R0, 0x80000000, RZ, 0xc0, !PT ;  /* 0x8000000000007812 */ /* 0x000fc800078ec0ff */
[----:B------:R-:W-:Y:S01]  /*09e0*/  LOP3.LUT R0, R0, 0x7f800000, RZ, 0xfc, !PT ;  /* 0x7f80000000007812 */ /* 0x000fe200078efcff */
[----:B------:R-:W-:Y:S06]  /*09f0*/  BRA `(.L_x_15) ;  /* 0x0000000000047947 */ /* 0x000fec0003800000 */
.L_x_13:
[----:B------:R-:W-:-:S07]  /*0a00*/  IMAD R0, R3, 0x800000, R0 ;  /* 0x0080000003007824 */ /* 0x000fce00078e0200 */
.L_x_15:
[----:B------:R-:W-:Y:S05]  /*0a10*/  BSYNC.RECONVERGENT B3 ;  /* 0x0000000000037941 */ /* 0x000fea0003800200 */
.L_x_12:
[----:B------:R-:W-:Y:S05]  /*0a20*/  BRA `(.L_x_16) ;  /* 0x0000000000207947 */ /* 0x000fea0003800000 */
.L_x_11:
[----:B------:R-:W-:-:S04]  /*0a30*/  LOP3.LUT R0, R24, 0x80000000, R21, 0x48, !PT ;  /* 0x8000000018007812 */ /* 0x000fc800078e4815 */
[----:B------:R-:W-:Y:S01]  /*0a40*/  LOP3.LUT R0, R0, 0x7f800000, RZ, 0xfc, !PT ;  /* 0x7f80000000007812 */ /* 0x000fe200078efcff */
[----:B------:R-:W-:Y:S06]  /*0a50*/  BRA `(.L_x_16) ;  /* 0x0000000000147947 */ /* 0x000fec0003800000 */
.L_x_10:
[----:B------:R-:W-:Y:S01]  /*0a60*/  LOP3.LUT R0, R24, 0x80000000, R21, 0x48, !PT ;  /* 0x8000000018007812 */ /* 0x000fe200078e4815 */
[----:B------:R-:W-:Y:S06]  /*0a70*/  BRA `(.L_x_16) ;  /* 0x00000000000c7947 */ /* 0x000fec0003800000 */
.L_x_9:
[----:B------:R-:W0:Y:S01]  /*0a80*/  MUFU.RSQ R0, -QNAN ;  /* 0xffc0000000007908 */ /* 0x000e220000001400 */
[----:B------:R-:W-:Y:S05]  /*0a90*/  BRA `(.L_x_16) ;  /* 0x0000000000047947 */ /* 0x000fea0003800000 */
.L_x_8:
[----:B------:R-:W-:-:S07]  /*0aa0*/  FADD.FTZ R0, R0, R3 ;  /* 0x0000000300007221 */ /* 0x000fce0000010000 */
.L_x_16:
[----:B------:R-:W-:Y:S05]  /*0ab0*/  BSYNC.RECONVERGENT B2 ;  /* 0x0000000000027941 */ /* 0x000fea0003800200 */
.L_x_6:
[----:B------:R-:W-:Y:S02]  /*0ac0*/  IMAD.MOV.U32 R2, RZ, RZ, R18 ;  /* 0x000000ffff027224 */ /* 0x000fe400078e0012 */
[----:B------:R-:W-:-:S04]  /*0ad0*/  IMAD.MOV.U32 R3, RZ, RZ, 0x0 ;  /* 0x00000000ff037424 */ /* 0x000fc800078e00ff */
[----:B0-----:R-:W-:Y:S05]  /*0ae0*/  RET.REL.NODEC R2 `(_Z12accumulateBCPiS_S_S_S_Pfii) ;  /* 0xfffffff402447950 */ /* 0x001fea0003c3ffff */
.L_x_17:
        /* <DEDUP_REMOVED lines=9> */
.L_x_26:


//--------------------- .text._Z9bfsKernelPiS_S_S_S_iiS_ --------------------------
	.section	.text._Z9bfsKernelPiS_S_S_S_iiS_,"ax",@progbits
	.align	128
        .global         _Z9bfsKernelPiS_S_S_S_iiS_
        .type           _Z9bfsKernelPiS_S_S_S_iiS_,@function
        .size           _Z9bfsKernelPiS_S_S_S_iiS_,(.L_x_29 - _Z9bfsKernelPiS_S_S_S_iiS_)
        .other          _Z9bfsKernelPiS_S_S_S_iiS_,@"STO_CUDA_ENTRY STV_DEFAULT"
_Z9bfsKernelPiS_S_S_S_iiS_:
.text._Z9bfsKernelPiS_S_S_S_iiS_:
        /* <DEDUP_REMOVED lines=10> */
[----:B0-----:R-:W-:-:S05]  /*00a0*/  IMAD.WIDE R2, R5, 0x4, R2 ;  /* 0x0000000405027825 */ /* 0x001fca00078e0202 */
[----:B-1----:R-:W2:Y:S02]  /*00b0*/  LDG.E R15, desc[UR4][R2.64] ;  /* 0x00000004020f7981 */ /* 0x002ea4000c1e1900 */
[----:B--2---:R-:W-:-:S13]  /*00c0*/  ISETP.NE.AND P0, PT, R15, -0x1, PT ;  /* 0xffffffff0f00780c */ /* 0x004fda0003f05270 */
[----:B------:R-:W-:Y:S05]  /*00d0*/  @!P0 EXIT ;  /* 0x000000000000894d */ /* 0x000fea0003800000 */
[----:B------:R-:W0:Y:S08]  /*00e0*/  LDC.64 R2, c[0x0][0x380] ;  /* 0x0000e000ff027b82 */ /* 0x000e300000000a00 */
[----:B------:R-:W1:Y:S01]  /*00f0*/  LDC R19, c[0x0][0x3ac] ;  /* 0x0000eb00ff137b82 */ /* 0x000e620000000800 */
[----:B0-----:R-:W-:-:S06]  /*0100*/  IMAD.WIDE R2, R15, 0x4, R2 ;  /* 0x000000040f027825 */ /* 0x001fcc00078e0202 */
[----:B------:R-:W1:Y:S02]  /*0110*/  LDG.E R2, desc[UR4][R2.64] ;  /* 0x0000000402027981 */ /* 0x000e64000c1e1900 */
[----:B-1----:R-:W-:-:S13]  /*0120*/  ISETP.NE.AND P0, PT, R2, R19, PT ;  /* 0x000000130200720c */ /* 0x002fda0003f05270 */
[----:B------:R-:W-:Y:S05]  /*0130*/  @P0 EXIT ;  /* 0x000000000000094d */ /* 0x000fea0003800000 */
[----:B------:R-:W0:Y:S02]  /*0140*/  LDC.64 R10, c[0x0][0x398] ;  /* 0x0000e600ff0a7b82 */ /* 0x000e240000000a00 */
[----:B0-----:R-:W-:-:S05]  /*0150*/  IMAD.WIDE R10, R15, 0x4, R10 ;  /* 0x000000040f0a7825 */ /* 0x001fca00078e020a */
[----:B------:R-:W2:Y:S04]  /*0160*/  LDG.E R17, desc[UR4][R10.64] ;  /* 0x000000040a117981 */ /* 0x000ea8000c1e1900 */
[----:B------:R-:W2:Y:S02]  /*0170*/  LDG.E R0, desc[UR4][R10.64+0x4] ;  /* 0x000004040a007981 */ /* 0x000ea4000c1e1900 */
[----:B--2---:R-:W-:-:S13]  /*0180*/  ISETP.GE.AND P0, PT, R17, R0, PT ;  /* 0x000000001100720c */ /* 0x004fda0003f06270 */
[----:B------:R-:W-:Y:S05]  /*0190*/  @P0 EXIT ;  /* 0x000000000000094d */ /* 0x000fea0003800000 */
[----:B------:R-:W0:Y:S08]  /*01a0*/  LDC.64 R12, c[0x0][0x388] ;  /* 0x0000e200ff0c7b82 */ /* 0x000e300000000a00 */
[----:B------:R-:W1:Y:S08]  /*01b0*/  LDC.64 R8, c[0x0][0x380] ;  /* 0x0000e000ff087b82 */ /* 0x000e700000000a00 */
[----:B------:R-:W2:Y:S08]  /*01c0*/  LDC.64 R6, c[0x0][0x390] ;  /* 0x0000e400ff067b82 */ /* 0x000eb00000000a00 */
[----:B------:R-:W3:Y:S01]  /*01d0*/  LDC.64 R4, c[0x0][0x388] ;  /* 0x0000e200ff047b82 */ /* 0x000ee20000000a00 */
[----:B0-----:R-:W-:-:S04]  /*01e0*/  IMAD.WIDE R12, R15, 0x4, R12 ;  /* 0x000000040f0c7825 */ /* 0x001fc800078e020c */
[----:B------:R-:W-:-:S03]  /*01f0*/  VIADD R15, R19, 0x1 ;  /* 0x00000001130f7836 */ /* 0x000fc60000000000 */
[----:B------:R-:W0:Y:S04]  /*0200*/  LDC.64 R2, c[0x0][0x3a0] ;  /* 0x0000e800ff027b82 */ /* 0x000e280000000a00 */
.L_x_22:
[----:B0-----:R-:W-:-:S06]  /*0210*/  IMAD.WIDE R20, R17, 0x4, R2 ;  /* 0x0000000411147825 */ /* 0x001fcc00078e0202 */
[----:B-1----:R-:W1:Y:S01]  /*0220*/  LDG.E R21, desc[UR4][R20.64] ;  /* 0x0000000414157981 */ /* 0x002e62000c1e1900 */
[----:B------:R-:W-:Y:S02]  /*0230*/  IMAD.MOV.U32 R14, RZ, RZ, -0x1 ;  /* 0xffffffffff0e7424 */ /* 0x000fe400078e00ff */
[----:B-1----:R-:W-:-:S05]  /*0240*/  IMAD.WIDE R18, R21, 0x4, R8 ;  /* 0x0000000415127825 */ /* 0x002fca00078e0208 */
[----:B------:R-:W4:Y:S01]  /*0250*/  ATOMG.E.CAS.STRONG.GPU PT, R14, [R18], R14, R15 ;  /* 0x0000000e120e73a9 */ /* 0x000f2200001ee10f */
[----:B------:R-:W-:Y:S01]  /*0260*/  BSSY.RECONVERGENT B0, `(.L_x_18) ;  /* 0x0000011000007945 */ /* 0x000fe20003800200 */
[----:B----4-:R-:W-:-:S13]  /*0270*/  ISETP.NE.AND P0, PT, R14, -0x1, PT ;  /* 0xffffffff0e00780c */ /* 0x010fda0003f05270 */
[----:B------:R-:W-:Y:S05]  /*0280*/  @P0 BRA `(.L_x_19) ;  /* 0x0000000000380947 */ /* 0x000fea0003800000 */
[----:B------:R-:W0:Y:S01]  /*0290*/  S2R R25, SR_LANEID ;  /* 0x0000000000197919 */ /* 0x000e220000000000 */
[----:B------:R-:W-:Y:S01]  /*02a0*/  VOTEU.ANY UR6, UPT, PT ;  /* 0x0000000000067886 */ /* 0x000fe200038e0100 */
[----:B------:R-:W1:Y:S01]  /*02b0*/  LDC.64 R22, c[0x0][0x3b0] ;  /* 0x0000ec00ff167b82 */ /* 0x000e620000000a00 */
[----:B------:R-:W0:Y:S08]  /*02c0*/  FLO.U32 R0, UR6 ;  /* 0x0000000600007d00 */ /* 0x000e3000080e0000 */
[----:B------:R-:W1:Y:S01]  /*02d0*/  POPC R27, UR6 ;  /* 0x00000006001b7d09 */ /* 0x000e620008000000 */
[----:B0-----:R-:W-:-:S13]  /*02e0*/  ISETP.EQ.U32.AND P0, PT, R0, R25, PT ;  /* 0x000000190000720c */ /* 0x001fda0003f02070 */
[----:B-1----:R-:W4:Y:S01]  /*02f0*/  @P0 ATOMG.E.ADD.STRONG.GPU PT, R23, desc[UR4][R22.64], R27 ;  /* 0x8000001b161709a8 */ /* 0x002f2200081ef104 */
[----:B------:R-:W0:Y:S02]  /*0300*/  S2R R14, SR_LTMASK ;  /* 0x00000000000e7919 */ /* 0x000e240000003900 */
[----:B0-----:R-:W-:-:S06]  /*0310*/  LOP3.LUT R14, R14, UR6, RZ, 0xc0, !PT ;  /* 0x000000060e0e7c12 */ /* 0x001fcc000f8ec0ff */
[----:B------:R-:W0:Y:S01]  /*0320*/  POPC R14, R14 ;  /* 0x0000000e000e7309 */ /* 0x000e220000000000 */
[----:B----4-:R-:W0:Y:S02]  /*0330*/  SHFL.IDX PT, R25, R23, R0, 0x1f ;  /* 0x00001f0017197589 */ /* 0x010e2400000e0000 */
[----:B0-----:R-:W-:-:S05]  /*0340*/  IADD3 R25, PT, PT, R25, R14, RZ ;  /* 0x0000000e19197210 */ /* 0x001fca0007ffe0ff */
[----:B--2---:R-:W-:-:S05]  /*0350*/  IMAD.WIDE R24, R25, 0x4, R6 ;  /* 0x0000000419187825 */ /* 0x004fca00078e0206 */
[----:B------:R0:W-:Y:S02]  /*0360*/  STG.E desc[UR4][R24.64], R21 ;  /* 0x0000001518007986 */ /* 0x0001e4000c101904 */
.L_x_19:
[----:B------:R-:W-:Y:S05]  /*0370*/  BSYNC.RECONVERGENT B0 ;  /* 0x0000000000007941 */ /* 0x000fea0003800200 */
.L_x_18:
[----:B------:R-:W4:Y:S01]  /*0380*/  LDG.E R18, desc[UR4][R18.64] ;  /* 0x0000000412127981 */ /* 0x000f22000c1e1900 */
[----:B------:R-:W-:Y:S01]  /*0390*/  BSSY.RECONVERGENT B0, `(.L_x_20) ;  /* 0x0000006000007945 */ /* 0x000fe20003800200 */
[----:B----4-:R-:W-:-:S13]  /*03a0*/  ISETP.NE.AND P0, PT, R18, R15, PT ;  /* 0x0000000f1200720c */ /* 0x010fda0003f05270 */
[----:B------:R-:W-:Y:S05]  /*03b0*/  @P0 BRA `(.L_x_21) ;  /* 0x00000000000c0947 */ /* 0x000fea0003800000 */
[----:B------:R-:W4:Y:S01]  /*03c0*/  LDG.E R23, desc[UR4][R12.64] ;  /* 0x000000040c177981 */ /* 0x000f22000c1e1900 */
[----:B---3--:R-:W-:-:S05]  /*03d0*/  IMAD.WIDE R18, R21, 0x4, R4 ;  /* 0x0000000415127825 */ /* 0x008fca00078e0204 */
[----:B----4-:R1:W-:Y:S02]  /*03e0*/  REDG.E.ADD.STRONG.GPU desc[UR4][R18.64], R23 ;  /* 0x000000171200798e */ /* 0x0103e4000c12e104 */
.L_x_21:
[----:B------:R-:W-:Y:S05]  /*03f0*/  BSYNC.RECONVERGENT B0 ;  /* 0x0000000000007941 */ /* 0x000fea0003800200 */
.L_x_20:
[----:B------:R-:W4:Y:S01]  /*0400*/  LDG.E R0, desc[UR4][R10.64+0x4] ;  /* 0x000004040a007981 */ /* 0x000f22000c1e1900 */
[----:B------:R-:W-:-:S04]  /*0410*/  IADD3 R17, PT, PT, R17, 0x1, RZ ;  /* 0x0000000111117810 */ /* 0x000fc80007ffe0ff */
[----:B----4-:R-:W-:-:S13]  /*0420*/  ISETP.GE.AND P0, PT, R17, R0, PT ;  /* 0x000000001100720c */ /* 0x010fda0003f06270 */
[----:B------:R-:W-:Y:S05]  /*0430*/  @!P0 BRA `(.L_x_22) ;  /* 0xfffffffc00748947 */ /* 0x000fea000383ffff */
[----:B------:R-:W-:Y:S05]  /*0440*/  EXIT ;  /* 0x000000000000794d */ /* 0x000fea0003800000 */
.L_x_23:
        /* <DEDUP_REMOVED lines=11> */
.L_x_29:


//--------------------- .text._Z13initializeBFSPiS_S_i --------------------------
	.section	.text._Z13initializeBFSPiS_S_i,"ax",@progbits
	.align	128
        .global         _Z13initializeBFSPiS_S_i
        .type           _Z13initializeBFSPiS_S_i,@function
        .size           _Z13initializeBFSPiS_S_i,(.L_x_30 - _Z13initializeBFSPiS_S_i)
        .other          _Z13initializeBFSPiS_S_i,@"STO_CUDA_ENTRY STV_DEFAULT"
_Z13initializeBFSPiS_S_i:
.text._Z13initializeBFSPiS_S_i:
[----:B------:R-:W-:Y:S01]  /*0000*/  LDC R1, c[0x0][0x37c] ;  /* 0x0000df00ff017b82 */ /* 0x000fe20000000800 */
[----:B------:R-:W0:Y:S07]  /*0010*/  S2R R3, SR_TID.X ;  /* 0x0000000000037919 */ /* 0x000e2e0000002100 */
[----:B------:R-:W0:Y:S08]  /*0020*/  S2UR UR4, SR_CTAID.X ;  /* 0x00000000000479c3 */ /* 0x000e300000002500 */
[----:B------:R-:W0:Y:S08]  /*0030*/  LDC R0, c[0x0][0x360] ;  /* 0x0000d800ff007b82 */ /* 0x000e300000000800 */
[----:B------:R-:W1:Y:S01]  /*0040*/  LDC R9, c[0x0][0x398] ;  /* 0x0000e600ff097b82 */ /* 0x000e620000000800 */
[----:B0-----:R-:W-:-:S05]  /*0050*/  IMAD R0, R0, UR4, R3 ;  /* 0x0000000400007c24 */ /* 0x001fca000f8e0203 */
[----:B-1----:R-:W-:-:S13]  /*0060*/  ISETP.NE.AND P0, PT, R0, R9, PT ;  /* 0x000000090000720c */ /* 0x002fda0003f05270 */
[----:B------:R-:W-:Y:S05]  /*0070*/  @P0 EXIT ;  /* 0x000000000000094d */ /* 0x000fea0003800000 */
[----:B------:R-:W0:Y:S01]  /*0080*/  LDC.64 R2, c[0x0][0x380] ;  /* 0x0000e000ff027b82 */ /* 0x000e220000000a00 */
[----:B------:R-:W1:Y:S01]  /*0090*/  LDCU.64 UR4, c[0x0][0x358] ;  /* 0x00006b00ff0477ac */ /* 0x000e620008000a00 */
[----:B------:R-:W-:-:S06]  /*00a0*/  HFMA2 R11, -RZ, RZ, 0, 5.9604644775390625e-08 ;  /* 0x00000001ff0b7431 */ /* 0x000fcc00000001ff */
[----:B------:R-:W2:Y:S08]  /*00b0*/  LDC.64 R4, c[0x0][0x388] ;  /* 0x0000e200ff047b82 */ /* 0x000eb00000000a00 */
[----:B------:R-:W3:Y:S01]  /*00c0*/  LDC.64 R6, c[0x0][0x390] ;  /* 0x0000e400ff067b82 */ /* 0x000ee20000000a00 */
[----:B0-----:R-:W-:-:S05]  /*00d0*/  IMAD.WIDE R2, R9, 0x4, R2 ;  /* 0x0000000409027825 */ /* 0x001fca00078e0202 */
[----:B-1----:R-:W-:Y:S01]  /*00e0*/  STG.E desc[UR4][R2.64], R11 ;  /* 0x0000000b02007986 */ /* 0x002fe2000c101904 */
[----:B--2---:R-:W-:-:S05]  /*00f0*/  IMAD.WIDE R4, R9, 0x4, R4 ;  /* 0x0000000409047825 */ /* 0x004fca00078e0204 */
[----:B------:R-:W-:Y:S04]  /*0100*/  STG.E desc[UR4][R4.64], RZ ;  /* 0x000000ff04007986 */ /* 0x000fe8000c101904 */
[----:B---3--:R-:W-:Y:S01]  /*0110*/  STG.E desc[UR4][R6.64], R9 ;  /* 0x0000000906007986 */ /* 0x008fe2000c101904 */
[----:B------:R-:W-:Y:S05]  /*0120*/  EXIT ;  /* 0x000000000000794d */ /* 0x000fea0003800000 */
.L_x_24:
        /* <DEDUP_REMOVED lines=13> */
.L_x_30:


//--------------------- .text._Z12initializeBCPiS_S_S_S_i --------------------------
	.section	.text._Z12initializeBCPiS_S_S_S_i,"ax",@progbits
	.align	128
        .global         _Z12initializeBCPiS_S_S_S_i
        .type           _Z12initializeBCPiS_S_S_S_i,@function
        .size           _Z12initializeBCPiS_S_S_S_i,(.L_x_31 - _Z12initializeBCPiS_S_S_S_i)
        .other          _Z12initializeBCPiS_S_S_S_i,@"STO_CUDA_ENTRY STV_DEFAULT"
_Z12initializeBCPiS_S_S_S_i:
.text._Z12initializeBCPiS_S_S_S_i:
        /* <DEDUP_REMOVED lines=10> */
[----:B------:R-:W-:-:S06]  /*00a0*/  MOV R15, 0xffffffff ;  /* 0xffffffff000f7802 */ /* 0x000fcc0000000f00 */
[----:B------:R-:W2:Y:S08]  /*00b0*/  LDC.64 R4, c[0x0][0x388] ;  /* 0x0000e200ff047b82 */ /* 0x000eb00000000a00 */
[----:B------:R-:W3:Y:S08]  /*00c0*/  LDC.64 R6, c[0x0][0x390] ;  /* 0x0000e400ff067b82 */ /* 0x000ef00000000a00 */
[----:B------:R-:W4:Y:S01]  /*00d0*/  LDC.64 R8, c[0x0][0x3a0] ;  /* 0x0000e800ff087b82 */ /* 0x000f220000000a00 */
[----:B0-----:R-:W-:-:S05]  /*00e0*/  IMAD.WIDE R2, R13, 0x4, R2 ;  /* 0x000000040d027825 */ /* 0x001fca00078e0202 */
[----:B-1----:R-:W-:Y:S02]  /*00f0*/  STG.E desc[UR4][R2.64], RZ ;  /* 0x000000ff02007986 */ /* 0x002fe4000c101904 */
[----:B------:R-:W0:Y:S01]  /*0100*/  LDC.64 R10, c[0x0][0x398] ;  /* 0x0000e600ff0a7b82 */ /* 0x000e220000000a00 */
[----:B--2---:R-:W-:-:S05]  /*0110*/  IMAD.WIDE R4, R13, 0x4, R4 ;  /* 0x000000040d047825 */ /* 0x004fca00078e0204 */
[----:B------:R-:W-:Y:S01]  /*0120*/  STG.E desc[UR4][R4.64], R15 ;  /* 0x0000000f04007986 */ /* 0x000fe2000c101904 */
[----:B---3--:R-:W-:-:S05]  /*0130*/  IMAD.WIDE R6, R13, 0x4, R6 ;  /* 0x000000040d067825 */ /* 0x008fca00078e0206 */
[----:B------:R-:W-:Y:S01]  /*0140*/  STG.E desc[UR4][R6.64], RZ ;  /* 0x000000ff06007986 */ /* 0x000fe2000c101904 */
[----:B----4-:R-:W-:-:S05]  /*0150*/  IMAD.WIDE R8, R13, 0x4, R8 ;  /* 0x000000040d087825 */ /* 0x010fca00078e0208 */
[----:B------:R-:W-:Y:S01]  /*0160*/  STG.E desc[UR4][R8.64], R15 ;  /* 0x0000000f08007986 */ /* 0x000fe2000c101904 */
[----:B0-----:R-:W-:-:S05]  /*0170*/  IMAD.WIDE R10, R13, 0x4, R10 ;  /* 0x000000040d0a7825 */ /* 0x001fca00078e020a */
[----:B------:R-:W-:Y:S01]  /*0180*/  STG.E desc[UR4][R10.64], R15 ;  /* 0x0000000f0a007986 */ /* 0x000fe2000c101904 */
[----:B------:R-:W-:Y:S05]  /*0190*/  EXIT ;  /* 0x000000000000794d */ /* 0x000fea0003800000 */
.L_x_25:
        /* <DEDUP_REMOVED lines=14> */
.L_x_31:


//--------------------- .nv.shared.reserved.0     --------------------------
	.section	.nv.shared.reserved.0,"aw",@nobits
	.weak		__nv_reservedSMEM_offset_0_alias
	.size		__nv_reservedSMEM_offset_0_alias, 0, 64
	.other		__nv_reservedSMEM_offset_0_alias,@"STO_CUDA_RESERVED_SHARED STV_DEFAULT"
__nv_reservedSMEM_offset_0_alias:
	.zero		0
	.zero		64


//--------------------- .nv.global                --------------------------
	.section	.nv.global,"aw",@nobits
.nv.global:
	.type		_ZN34_INTERNAL_740374a4_4_k_cu_3a07489b6thrust24THRUST_300001_SM_1000_NS3seqE,@object
	.size		_ZN34_INTERNAL_740374a4_4_k_cu_3a07489b6thrust24THRUST_300001_SM_1000_NS3seqE,(_ZN34_INTERNAL_740374a4_4_k_cu_3a07489b4cuda3std3__48in_placeE - _ZN34_INTERNAL_740374a4_4_k_cu_3a07489b6thrust24THRUST_300001_SM_1000_NS3seqE)
_ZN34_INTERNAL_740374a4_4_k_cu_3a07489b6thrust24THRUST_300001_SM_1000_NS3seqE:
	.zero		1
	.type		_ZN34_INTERNAL_740374a4_4_k_cu_3a07489b4cuda3std3__48in_placeE,@object
	.size		_ZN34_INTERNAL_740374a4_4_k_cu_3a07489b4cuda3std3__48in_placeE,(_ZN34_INTERNAL_740374a4_4_k_cu_3a07489b4cuda3std6ranges3__45__cpo4sizeE - _ZN34_INTERNAL_740374a4_4_k_cu_3a07489b4cuda3std3__48in_placeE)
_ZN34_INTERNAL_740374a4_4_k_cu_3a07489b4cuda3std3__48in_placeE:
	.zero		1
	.type		_ZN34_INTERNAL_740374a4_4_k_cu_3a07489b4cuda3std6ranges3__45__cpo4sizeE,@object
	.size		_ZN34_INTERNAL_740374a4_4_k_cu_3a07489b4cuda3std6ranges3__45__cpo4sizeE,(_ZN34_INTERNAL_740374a4_4_k_cu_3a07489b6thrust24THRUST_300001_SM_1000_NS12placeholders2_3E - _ZN34_INTERNAL_740374a4_4_k_cu_3a07489b4cuda3std6ranges3__45__cpo4sizeE)
_ZN34_INTERNAL_740374a4_4_k_cu_3a07489b4cuda3std6ranges3__45__cpo4sizeE:
	.zero		1
	.type		_ZN34_INTERNAL_740374a4_4_k_cu_3a07489b6thrust24THRUST_300001_SM_1000_NS12placeholders2_3E,@object
	.size		_ZN34_INTERNAL_740374a4_4_k_cu_3a07489b6thrust24THRUST_300001_SM_1000_NS12placeholders2_3E,(_ZN34_INTERNAL_740374a4_4_k_cu_3a07489b4cuda3std3__45__cpo6cbeginE - _ZN34_INTERNAL_740374a4_4_k_cu_3a07489b6thrust24THRUST_300001_SM_1000_NS12placeholders2_3E)
_ZN34_INTERNAL_740374a4_4_k_cu_3a07489b6thrust24THRUST_300001_SM_1000_NS12placeholders2_3E:
	.zero		1
	.type		_ZN34_INTERNAL_740374a4_4_k_cu_3a07489b4cuda3std3__45__cpo6cbeginE,@object
	.size		_ZN34_INTERNAL_740374a4_4_k_cu_3a07489b4cuda3std3__45__cpo6cbeginE,(_ZN34_INTERNAL_740374a4_4_k_cu_3a07489b4cuda3std6ranges3__45__cpo6cbeginE - _ZN34_INTERNAL_740374a4_4_k_cu_3a07489b4cuda3std3__45__cpo6cbeginE)
_ZN34_INTERNAL_740374a4_4_k_cu_3a07489b4cuda3std3__45__cpo6cbeginE:
	.zero		1
	.type		_ZN34_INTERNAL_740374a4_4_k_cu_3a07489b4cuda3std6ranges3__45__cpo6cbeginE,@object
	.size		_ZN34_INTERNAL_740374a4_4_k_cu_3a07489b4cuda3std6ranges3__45__cpo6cbeginE,(_ZN34_INTERNAL_740374a4_4_k_cu_3a07489b6thrust24THRUST_300001_SM_1000_NS12placeholders2_7E - _ZN34_INTERNAL_740374a4_4_k_cu_3a07489b4cuda3std6ranges3__45__cpo6cbeginE)
_ZN34_INTERNAL_740374a4_4_k_cu_3a07489b4cuda3std6ranges3__45__cpo6cbeginE:
	.zero		1
	.type		_ZN34_INTERNAL_740374a4_4_k_cu_3a07489b6thrust24THRUST_300001_SM_1000_NS12placeholders2_7E,@object
	.size		_ZN34_INTERNAL_740374a4_4_k_cu_3a07489b6thrust24THRUST_300001_SM_1000_NS12placeholders2_7E,(_ZN34_INTERNAL_740374a4_4_k_cu_3a07489b4cuda3std3__45__cpo7crbeginE - _ZN34_INTERNAL_740374a4_4_k_cu_3a07489b6thrust24THRUST_300001_SM_1000_NS12placeholders2_7E)
_ZN34_INTERNAL_740374a4_4_k_cu_3a07489b6thrust24THRUST_300001_SM_1000_NS12placeholders2_7E:
	.zero		1
	.type		_ZN34_INTERNAL_740374a4_4_k_cu_3a07489b4cuda3std3__45__cpo7crbeginE,@object
	.size		_ZN34_INTERNAL_740374a4_4_k_cu_3a07489b4cuda3std3__45__cpo7crbeginE,(_ZN34_INTERNAL_740374a4_4_k_cu_3a07489b4cuda3std6ranges3__45__cpo4nextE - _ZN34_INTERNAL_740374a4_4_k_cu_3a07489b4cuda3std3__45__cpo7crbeginE)
_ZN34_INTERNAL_740374a4_4_k_cu_3a07489b4cuda3std3__45__cpo7crbeginE:
	.zero		1
	.type		_ZN34_INTERNAL_740374a4_4_k_cu_3a07489b4cuda3std6ranges3__45__cpo4nextE,@object
	.size		_ZN34_INTERNAL_740374a4_4_k_cu_3a07489b4cuda3std6ranges3__45__cpo4nextE,(_ZN34_INTERNAL_740374a4_4_k_cu_3a07489b4cuda3std6ranges3__45__cpo4swapE - _ZN34_INTERNAL_740374a4_4_k_cu_3a07489b4cuda3std6ranges3__45__cpo4nextE)
_ZN34_INTERNAL_740374a4_4_k_cu_3a07489b4cuda3std6ranges3__45__cpo4nextE:
	.zero		1
	.type		_ZN34_INTERNAL_740374a4_4_k_cu_3a07489b4cuda3std6ranges3__45__cpo4swapE,@object
	.size		_ZN34_INTERNAL_740374a4_4_k_cu_3a07489b4cuda3std6ranges3__45__cpo4swapE,(_ZN34_INTERNAL_740374a4_4_k_cu_3a07489b6thrust24THRUST_300001_SM_1000_NS8cuda_cub10par_nosyncE - _ZN34_INTERNAL_740374a4_4_k_cu_3a07489b4cuda3std6ranges3__45__cpo4swapE)
_ZN34_INTERNAL_740374a4_4_k_cu_3a07489b4cuda3std6ranges3__45__cpo4swapE:
	.zero		1
	.type		_ZN34_INTERNAL_740374a4_4_k_cu_3a07489b6thrust24THRUST_300001_SM_1000_NS8cuda_cub10par_nosyncE,@object
	.size		_ZN34_INTERNAL_740374a4_4_k_cu_3a07489b6thrust24THRUST_300001_SM_1000_NS8cuda_cub10par_nosyncE,(_ZN34_INTERNAL_740374a4_4_k_cu_3a07489b6thrust24THRUST_300001_SM_1000_NS12placeholders2_9E - _ZN34_INTERNAL_740374a4_4_k_cu_3a07489b6thrust24THRUST_300001_SM_1000_NS8cuda_cub10par_nosyncE)
_ZN34_INTERNAL_740374a4_4_k_cu_3a07489b6thrust24THRUST_300001_SM_1000_NS8cuda_cub10par_nosyncE:
	.zero		1
	.type		_ZN34_INTERNAL_740374a4_4_k_cu_3a07489b6thrust24THRUST_300001_SM_1000_NS12placeholders2_9E,@object
	.size		_ZN34_INTERNAL_740374a4_4_k_cu_3a07489b6thrust24THRUST_300001_SM_1000_NS12placeholders2_9E,(_ZN34_INTERNAL_740374a4_4_k_cu_3a07489b4cuda3std3__436_GLOBAL__N__740374a4_4_k_cu_3a07489b6ignoreE - _ZN34_INTERNAL_740374a4_4_k_cu_3a07489b6thrust24THRUST_300001_SM_1000_NS12placeholders2_9E)
_ZN34_INTERNAL_740374a4_4_k_cu_3a07489b6thrust24THRUST_300001_SM_1000_NS12placeholders2_9E:
	.zero		1
	.type		_ZN34_INTERNAL_740374a4_4_k_cu_3a07489b4cuda3std3__436_GLOBAL__N__740374a4_4_k_cu_3a07489b6ignoreE,@object
	.size		_ZN34_INTERNAL_740374a4_4_k_cu_3a07489b4cuda3std3__436_GLOBAL__N__740374a4_4_k_cu_3a07489b6ignoreE,(_ZN34_INTERNAL_740374a4_4_k_cu_3a07489b4cuda3std6ranges3__45__cpo4dataE - _ZN34_INTERNAL_740374a4_4_k_cu_3a07489b4cuda3std3__436_GLOBAL__N__740374a4_4_k_cu_3a07489b6ignoreE)
_ZN34_INTERNAL_740374a4_4_k_cu_3a07489b4cuda3std3__436_GLOBAL__N__740374a4_4_k_cu_3a07489b6ignoreE:
	.zero		1
	.type		_ZN34_INTERNAL_740374a4_4_k_cu_3a07489b4cuda3std6ranges3__45__cpo4dataE,@object
	.size		_ZN34_INTERNAL_740374a4_4_k_cu_3a07489b4cuda3std6ranges3__45__cpo4dataE,(_ZN34_INTERNAL_740374a4_4_k_cu_3a07489b6thrust24THRUST_300001_SM_1000_NS12placeholders2_1E - _ZN34_INTERNAL_740374a4_4_k_cu_3a07489b4cuda3std6ranges3__45__cpo4dataE)
_ZN34_INTERNAL_740374a4_4_k_cu_3a07489b4cuda3std6ranges3__45__cpo4dataE:
	.zero		1
	.type		_ZN34_INTERNAL_740374a4_4_k_cu_3a07489b6thrust24THRUST_300001_SM_1000_NS12placeholders2_1E,@object
	.size		_ZN34_INTERNAL_740374a4_4_k_cu_3a07489b6thrust24THRUST_300001_SM_1000_NS12placeholders2_1E,(_ZN34_INTERNAL_740374a4_4_k_cu_3a07489b4cuda3std3__45__cpo5beginE - _ZN34_INTERNAL_740374a4_4_k_cu_3a07489b6thrust24THRUST_300001_SM_1000_NS12placeholders2_1E)
_ZN34_INTERNAL_740374a4_4_k_cu_3a07489b6thrust24THRUST_300001_SM_1000_NS12placeholders2_1E:
	.zero		1
	.type		_ZN34_INTERNAL_740374a4_4_k_cu_3a07489b4cuda3std3__45__cpo5beginE,@object
	.size		_ZN34_INTERNAL_740374a4_4_k_cu_3a07489b4cuda3std3__45__cpo5beginE,(_ZN34_INTERNAL_740374a4_4_k_cu_3a07489b4cuda3std6ranges3__45__cpo5beginE - _ZN34_INTERNAL_740374a4_4_k_cu_3a07489b4cuda3std3__45__cpo5beginE)
_ZN34_INTERNAL_740374a4_4_k_cu_3a07489b4cuda3std3__45__cpo5beginE:
	.zero		1
	.type		_ZN34_INTERNAL_740374a4_4_k_cu_3a07489b4cuda3std6ranges3__45__cpo5beginE,@object
	.size		_ZN34_INTERNAL_740374a4_4_k_cu_3a07489b4cuda3std6ranges3__45__cpo5beginE,(_ZN34_INTERNAL_740374a4_4_k_cu_3a07489b6thrust24THRUST_300001_SM_1000_NS12placeholders2_5E - _ZN34_INTERNAL_740374a4_4_k_cu_3a07489b4cuda3std6ranges3__45__cpo5beginE)
_ZN34_INTERNAL_740374a4_4_k_cu_3a07489b4cuda3std6ranges3__45__cpo5beginE:
	.zero		1
	.type		_ZN34_INTERNAL_740374a4_4_k_cu_3a07489b6thrust24THRUST_300001_SM_1000_NS12placeholders2_5E,@object
	.size		_ZN34_INTERNAL_740374a4_4_k_cu_3a07489b6thrust24THRUST_300001_SM_1000_NS12placeholders2_5E,(_ZN34_INTERNAL_740374a4_4_k_cu_3a07489b4cuda3std3__45__cpo6rbeginE - _ZN34_INTERNAL_740374a4_4_k_cu_3a07489b6thrust24THRUST_300001_SM_1000_NS12placeholders2_5E)
_ZN34_INTERNAL_740374a4_4_k_cu_3a07489b6thrust24THRUST_300001_SM_1000_NS12placeholders2_5E:
	.zero		1
	.type		_ZN34_INTERNAL_740374a4_4_k_cu_3a07489b4cuda3std3__45__cpo6rbeginE,@object
	.size		_ZN34_INTERNAL_740374a4_4_k_cu_3a07489b4cuda3std3__45__cpo6rbeginE,(_ZN34_INTERNAL_740374a4_4_k_cu_3a07489b4cuda3std6ranges3__45__cpo7advanceE - _ZN34_INTERNAL_740374a4_4_k_cu_3a07489b4cuda3std3__45__cpo6rbeginE)
_ZN34_INTERNAL_740374a4_4_k_cu_3a07489b4cuda3std3__45__cpo6rbeginE:
	.zero		1
	.type		_ZN34_INTERNAL_740374a4_4_k_cu_3a07489b4cuda3std6ranges3__45__cpo7advanceE,@object
	.size		_ZN34_INTERNAL_740374a4_4_k_cu_3a07489b4cuda3std6ranges3__45__cpo7advanceE,(_ZN34_INTERNAL_740374a4_4_k_cu_3a07489b4cuda3std3__47nulloptE - _ZN34_INTERNAL_740374a4_4_k_cu_3a07489b4cuda3std6ranges3__45__cpo7advanceE)
_ZN34_INTERNAL_740374a4_4_k_cu_3a07489b4cuda3std6ranges3__45__cpo7advanceE:
	.zero		1
	.type		_ZN34_INTERNAL_740374a4_4_k_cu_3a07489b4cuda3std3__47nulloptE,@object
	.size		_ZN34_INTERNAL_740374a4_4_k_cu_3a07489b4cuda3std3__47nulloptE,(_ZN34_INTERNAL_740374a4_4_k_cu_3a07489b4cuda3std6ranges3__45__cpo8distanceE - _ZN34_INTERNAL_740374a4_4_k_cu_3a07489b4cuda3std3__47nulloptE)
_ZN34_INTERNAL_740374a4_4_k_cu_3a07489b4cuda3std3__47nulloptE:
	.zero		1
	.type		_ZN34_INTERNAL_740374a4_4_k_cu_3a07489b4cuda3std6ranges3__45__cpo8distanceE,@object
	.size		_ZN34_INTERNAL_740374a4_4_k_cu_3a07489b4cuda3std6ranges3__45__cpo8distanceE,(_ZN34_INTERNAL_740374a4_4_k_cu_3a07489b6thrust24THRUST_300001_SM_1000_NS12placeholders3_10E - _ZN34_INTERNAL_740374a4_4_k_cu_3a07489b4cuda3std6ranges3__45__cpo8distanceE)
_ZN34_INTERNAL_740374a4_4_k_cu_3a07489b4cuda3std6ranges3__45__cpo8distanceE:
	.zero		1
	.type		_ZN34_INTERNAL_740374a4_4_k_cu_3a07489b6thrust24THRUST_300001_SM_1000_NS12placeholders3_10E,@object
	.size		_ZN34_INTERNAL_740374a4_4_k_cu_3a07489b6thrust24THRUST_300001_SM_1000_NS12placeholders3_10E,(_ZN34_INTERNAL_740374a4_4_k_cu_3a07489b4cuda3std3__419piecewise_constructE - _ZN34_INTERNAL_740374a4_4_k_cu_3a07489b6thrust24THRUST_300001_SM_1000_NS12placeholders3_10E)
_ZN34_INTERNAL_740374a4_4_k_cu_3a07489b6thrust24THRUST_300001_SM_1000_NS12placeholders3_10E:
	.zero		1
	.type		_ZN34_INTERNAL_740374a4_4_k_cu_3a07489b4cuda3std3__419piecewise_constructE,@object
	.size		_ZN34_INTERNAL_740374a4_4_k_cu_3a07489b4cuda3std3__419piecewise_constructE,(_ZN34_INTERNAL_740374a4_4_k_cu_3a07489b4cuda3std6ranges3__45__cpo5cdataE - _ZN34_INTERNAL_740374a4_4_k_cu_3a07489b4cuda3std3__419piecewise_constructE)
_ZN34_INTERNAL_740374a4_4_k_cu_3a07489b4cuda3std3__419piecewise_constructE:
	.zero		1
	.type		_ZN34_INTERNAL_740374a4_4_k_cu_3a07489b4cuda3std6ranges3__45__cpo5cdataE,@object
	.size		_ZN34_INTERNAL_740374a4_4_k_cu_3a07489b4cuda3std6ranges3__45__cpo5cdataE,(_ZN34_INTERNAL_740374a4_4_k_cu_3a07489b6thrust24THRUST_300001_SM_1000_NS12placeholders2_2E - _ZN34_INTERNAL_740374a4_4_k_cu_3a07489b4cuda3std6ranges3__45__cpo5cdataE)
_ZN34_INTERNAL_740374a4_4_k_cu_3a07489b4cuda3std6ranges3__45__cpo5cdataE:
	.zero		1
	.type		_ZN34_INTERNAL_740374a4_4_k_cu_3a07489b6thrust24THRUST_300001_SM_1000_NS12placeholders2_2E,@object
	.size		_ZN34_INTERNAL_740374a4_4_k_cu_3a07489b6thrust24THRUST_300001_SM_1000_NS12placeholders2_2E,(_ZN34_INTERNAL_740374a4_4_k_cu_3a07489b4cuda3std3__45__cpo3endE - _ZN34_INTERNAL_740374a4_4_k_cu_3a07489b6thrust24THRUST_300001_SM_1000_NS12placeholders2_2E)
_ZN34_INTERNAL_740374a4_4_k_cu_3a07489b6thrust24THRUST_300001_SM_1000_NS12placeholders2_2E:
	.zero		1
	.type		_ZN34_INTERNAL_740374a4_4_k_cu_3a07489b4cuda3std3__45__cpo3endE,@object
	.size		_ZN34_INTERNAL_740374a4_4_k_cu_3a07489b4cuda3std3__45__cpo3endE,(_ZN34_INTERNAL_740374a4_4_k_cu_3a07489b4cuda3std6ranges3__45__cpo3endE - _ZN34_INTERNAL_740374a4_4_k_cu_3a07489b4cuda3std3__45__cpo3endE)
_ZN34_INTERNAL_740374a4_4_k_cu_3a07489b4cuda3std3__45__cpo3endE:
	.zero		1
	.type		_ZN34_INTERNAL_740374a4_4_k_cu_3a07489b4cuda3std6ranges3__45__cpo3endE,@object
	.size		_ZN34_INTERNAL_740374a4_4_k_cu_3a07489b4cuda3std6ranges3__45__cpo3endE,(_ZN34_INTERNAL_740374a4_4_k_cu_3a07489b6thrust24THRUST_300001_SM_1000_NS12placeholders2_6E - _ZN34_INTERNAL_740374a4_4_k_cu_3a07489b4cuda3std6ranges3__45__cpo3endE)
_ZN34_INTERNAL_740374a4_4_k_cu_3a07489b4cuda3std6ranges3__45__cpo3endE:
	.zero		1
	.type		_ZN34_INTERNAL_740374a4_4_k_cu_3a07489b6thrust24THRUST_300001_SM_1000_NS12placeholders2_6E,@object
	.size		_ZN34_INTERNAL_740374a4_4_k_cu_3a07489b6thrust24THRUST_300001_SM_1000_NS12placeholders2_6E,(_ZN34_INTERNAL_740374a4_4_k_cu_3a07489b4cuda3std3__45__cpo4rendE - _ZN34_INTERNAL_740374a4_4_k_cu_3a07489b6thrust24THRUST_300001_SM_1000_NS12placeholders2_6E)
_ZN34_INTERNAL_740374a4_4_k_cu_3a07489b6thrust24THRUST_300001_SM_1000_NS12placeholders2_6E:
	.zero		1
	.type		_ZN34_INTERNAL_740374a4_4_k_cu_3a07489b4cuda3std3__45__cpo4rendE,@object
	.size		_ZN34_INTERNAL_740374a4_4_k_cu_3a07489b4cuda3std3__45__cpo4rendE,(_ZN34_INTERNAL_740374a4_4_k_cu_3a07489b4cuda3std6ranges3__45__cpo9iter_swapE - _ZN34_INTERNAL_740374a4_4_k_cu_3a07489b4cuda3std3__45__cpo4rendE)
_ZN34_INTERNAL_740374a4_4_k_cu_3a07489b4cuda3std3__45__cpo4rendE:
	.zero		1
	.type		_ZN34_INTERNAL_740374a4_4_k_cu_3a07489b4cuda3std6ranges3__45__cpo9iter_swapE,@object
	.size		_ZN34_INTERNAL_740374a4_4_k_cu_3a07489b4cuda3std6ranges3__45__cpo9iter_swapE,(_ZN34_INTERNAL_740374a4_4_k_cu_3a07489b4cuda3std3__48unexpectE - _ZN34_INTERNAL_740374a4_4_k_cu_3a07489b4cuda3std6ranges3__45__cpo9iter_swapE)
_ZN34_INTERNAL_740374a4_4_k_cu_3a07489b4cuda3std6ranges3__45__cpo9iter_swapE:
	.zero		1
	.type		_ZN34_INTERNAL_740374a4_4_k_cu_3a07489b4cuda3std3__48unexpectE,@object
	.size		_ZN34_INTERNAL_740374a4_4_k_cu_3a07489b4cuda3std3__48unexpectE,(_ZN34_INTERNAL_740374a4_4_k_cu_3a07489b6thrust24THRUST_300001_SM_1000_NS8cuda_cub3parE - _ZN34_INTERNAL_740374a4_4_k_cu_3a07489b4cuda3std3__48unexpectE)
_ZN34_INTERNAL_740374a4_4_k_cu_3a07489b4cuda3std3__48unexpectE:
	.zero		1
	.type		_ZN34_INTERNAL_740374a4_4_k_cu_3a07489b6thrust24THRUST_300001_SM_1000_NS8cuda_cub3parE,@object
	.size		_ZN34_INTERNAL_740374a4_4_k_cu_3a07489b6thrust24THRUST_300001_SM_1000_NS8cuda_cub3parE,(_ZN34_INTERNAL_740374a4_4_k_cu_3a07489b6thrust24THRUST_300001_SM_1000_NS12placeholders2_4E - _ZN34_INTERNAL_740374a4_4_k_cu_3a07489b6thrust24THRUST_300001_SM_1000_NS8cuda_cub3parE)
_ZN34_INTERNAL_740374a4_4_k_cu_3a07489b6thrust24THRUST_300001_SM_1000_NS8cuda_cub3parE:
	.zero		1
	.type		_ZN34_INTERNAL_740374a4_4_k_cu_3a07489b6thrust24THRUST_300001_SM_1000_NS12placeholders2_4E,@object
	.size		_ZN34_INTERNAL_740374a4_4_k_cu_3a07489b6thrust24THRUST_300001_SM_1000_NS12placeholders2_4E,(_ZN34_INTERNAL_740374a4_4_k_cu_3a07489b4cuda3std3__45__cpo4cendE - _ZN34_INTERNAL_740374a4_4_k_cu_3a07489b6thrust24THRUST_300001_SM_1000_NS12placeholders2_4E)
_ZN34_INTERNAL_740374a4_4_k_cu_3a07489b6thrust24THRUST_300001_SM_1000_NS12placeholders2_4E:
	.zero		1
	.type		_ZN34_INTERNAL_740374a4_4_k_cu_3a07489b4cuda3std3__45__cpo4cendE,@object
	.size		_ZN34_INTERNAL_740374a4_4_k_cu_3a07489b4cuda3std3__45__cpo4cendE,(_ZN34_INTERNAL_740374a4_4_k_cu_3a07489b4cuda3std6ranges3__45__cpo4cendE - _ZN34_INTERNAL_740374a4_4_k_cu_3a07489b4cuda3std3__45__cpo4cendE)
_ZN34_INTERNAL_740374a4_4_k_cu_3a07489b4cuda3std3__45__cpo4cendE:
	.zero		1
	.type		_ZN34_INTERNAL_740374a4_4_k_cu_3a07489b4cuda3std6ranges3__45__cpo4cendE,@object
	.size		_ZN34_INTERNAL_740374a4_4_k_cu_3a07489b4cuda3std6ranges3__45__cpo4cendE,(_ZN34_INTERNAL_740374a4_4_k_cu_3a07489b4cuda3std3__420unreachable_sentinelE - _ZN34_INTERNAL_740374a4_4_k_cu_3a07489b4cuda3std6ranges3__45__cpo4cendE)
_ZN34_INTERNAL_740374a4_4_k_cu_3a07489b4cuda3std6ranges3__45__cpo4cendE:
	.zero		1
	.type		_ZN34_INTERNAL_740374a4_4_k_cu_3a07489b4cuda3std3__420unreachable_sentinelE,@object
	.size		_ZN34_INTERNAL_740374a4_4_k_cu_3a07489b4cuda3std3__420unreachable_sentinelE,(_ZN34_INTERNAL_740374a4_4_k_cu_3a07489b4cuda3std6ranges3__45__cpo5ssizeE - _ZN34_INTERNAL_740374a4_4_k_cu_3a07489b4cuda3std3__420unreachable_sentinelE)
_ZN34_INTERNAL_740374a4_4_k_cu_3a07489b4cuda3std3__420unreachable_sentinelE:
	.zero		1
	.type		_ZN34_INTERNAL_740374a4_4_k_cu_3a07489b4cuda3std6ranges3__45__cpo5ssizeE,@object
	.size		_ZN34_INTERNAL_740374a4_4_k_cu_3a07489b4cuda3std6ranges3__45__cpo5ssizeE,(_ZN34_INTERNAL_740374a4_4_k_cu_3a07489b6thrust24THRUST_300001_SM_1000_NS12placeholders2_8E - _ZN34_INTERNAL_740374a4_4_k_cu_3a07489b4cuda3std6ranges3__45__cpo5ssizeE)
_ZN34_INTERNAL_740374a4_4_k_cu_3a07489b4cuda3std6ranges3__45__cpo5ssizeE:
	.zero		1
	.type		_ZN34_INTERNAL_740374a4_4_k_cu_3a07489b6thrust24THRUST_300001_SM_1000_NS12placeholders2_8E,@object
	.size		_ZN34_INTERNAL_740374a4_4_k_cu_3a07489b6thrust24THRUST_300001_SM_1000_NS12placeholders2_8E,(_ZN34_INTERNAL_740374a4_4_k_cu_3a07489b4cuda3std3__45__cpo5crendE - _ZN34_INTERNAL_740374a4_4_k_cu_3a07489b6thrust24THRUST_300001_SM_1000_NS12placeholders2_8E)
_ZN34_INTERNAL_740374a4_4_k_cu_3a07489b6thrust24THRUST_300001_SM_1000_NS12placeholders2_8E:
	.zero		1
	.type		_ZN34_INTERNAL_740374a4_4_k_cu_3a07489b4cuda3std3__45__cpo5crendE,@object
	.size		_ZN34_INTERNAL_740374a4_4_k_cu_3a07489b4cuda3std3__45__cpo5crendE,(_ZN34_INTERNAL_740374a4_4_k_cu_3a07489b4cuda3std6ranges3__45__cpo4prevE - _ZN34_INTERNAL_740374a4_4_k_cu_3a07489b4cuda3std3__45__cpo5crendE)
_ZN34_INTERNAL_740374a4_4_k_cu_3a07489b4cuda3std3__45__cpo5crendE:
	.zero		1
	.type		_ZN34_INTERNAL_740374a4_4_k_cu_3a07489b4cuda3std6ranges3__45__cpo4prevE,@object
	.size		_ZN34_INTERNAL_740374a4_4_k_cu_3a07489b4cuda3std6ranges3__45__cpo4prevE,(_ZN34_INTERNAL_740374a4_4_k_cu_3a07489b4cuda3std6ranges3__45__cpo9iter_moveE - _ZN34_INTERNAL_740374a4_4_k_cu_3a07489b4cuda3std6ranges3__45__cpo4prevE)
_ZN34_INTERNAL_740374a4_4_k_cu_3a07489b4cuda3std6ranges3__45__cpo4prevE:
	.zero		1
	.type		_ZN34_INTERNAL_740374a4_4_k_cu_3a07489b4cuda3std6ranges3__45__cpo9iter_moveE,@object
	.size		_ZN34_INTERNAL_740374a4_4_k_cu_3a07489b4cuda3std6ranges3__45__cpo9iter_moveE,(_ZN34_INTERNAL_740374a4_4_k_cu_3a07489b6thrust24THRUST_300001_SM_1000_NS6system6detail10sequential3seqE - _ZN34_INTERNAL_740374a4_4_k_cu_3a07489b4cuda3std6ranges3__45__cpo9iter_moveE)
_ZN34_INTERNAL_740374a4_4_k_cu_3a07489b4cuda3std6ranges3__45__cpo9iter_moveE:
	.zero		1
	.type		_ZN34_INTERNAL_740374a4_4_k_cu_3a07489b6thrust24THRUST_300001_SM_1000_NS6system6detail10sequential3seqE,@object
	.size		_ZN34_INTERNAL_740374a4_4_k_cu_3a07489b6thrust24THRUST_300001_SM_1000_NS6system6detail10sequential3seqE,(.L_31 - _ZN34_INTERNAL_740374a4_4_k_cu_3a07489b6thrust24THRUST_300001_SM_1000_NS6system6detail10sequential3seqE)
_ZN34_INTERNAL_740374a4_4_k_cu_3a07489b6thrust24THRUST_300001_SM_1000_NS6system6detail10sequential3seqE:
	.zero		1
.L_31:


//--------------------- .nv.constant0._ZN3cub18CUB_300001_SM_10006detail11EmptyKernelIvEEvv --------------------------
	.section	.nv.constant0._ZN3cub18CUB_300001_SM_10006detail11EmptyKernelIvEEvv,"a",@progbits
	.sectionflags	@""
	.align	4
.nv.constant0._ZN3cub18CUB_300001_SM_10006detail11EmptyKernelIvEEvv:
	.zero		896


//--------------------- .nv.constant0._Z12accumulateBCPiS_S_S_S_Pfii --------------------------
	.section	.nv.constant0._Z12accumulateBCPiS_S_S_S_Pfii,"a",@progbits
	.sectionflags	@""
	.align	4
.nv.constant0._Z12accumulateBCPiS_S_S_S_Pfii:
	.zero		952


//--------------------- .nv.constant0._Z9bfsKernelPiS_S_S_S_iiS_ --------------------------
	.section	.nv.constant0._Z9bfsKernelPiS_S_S_S_iiS_,"a",@progbits
	.sectionflags	@""
	.align	4
.nv.constant0._Z9bfsKernelPiS_S_S_S_iiS_:
	.zero		952


//--------------------- .nv.constant0._Z13initializeBFSPiS_S_i --------------------------
	.section	.nv.constant0._Z13initializeBFSPiS_S_i,"a",@progbits
	.sectionflags	@""
	.align	4
.nv.constant0._Z13initializeBFSPiS_S_i:
	.zero		924


//--------------------- .nv.constant0._Z12initializeBCPiS_S_S_S_i --------------------------
	.section	.nv.constant0._Z12initializeBCPiS_S_S_S_i,"a",@progbits
	.sectionflags	@""
	.align	4
.nv.constant0._Z12initializeBCPiS_S_S_S_i:
	.zero		940


//--------------------- SYMBOLS --------------------------

	.type		.nv.reservedSmem.offset0,@object
	.size		.nv.reservedSmem.offset0,0x4
